//
// Generated by NVIDIA NVVM Compiler
//
// Compiler Build ID: CL-36424714
// Cuda compilation tools, release 13.0, V13.0.88
// Based on NVVM 20.0.0
//

.version 9.0
.target sm_100
.address_size 64

	// .globl	_Z22gpu_compute_rdf_kernelP6float4jjfffffffPjjS1_S1_S1_S1_bbbj
.extern .shared .align 16 .b8 sdata[];
.extern .shared .align 16 .b8 compute_sdata[];

.visible .entry _Z22gpu_compute_rdf_kernelP6float4jjfffffffPjjS1_S1_S1_S1_bbbj(
	.param .u64 .ptr .align 1 _Z22gpu_compute_rdf_kernelP6float4jjfffffffPjjS1_S1_S1_S1_bbbj_param_0,
	.param .u32 _Z22gpu_compute_rdf_kernelP6float4jjfffffffPjjS1_S1_S1_S1_bbbj_param_1,
	.param .u32 _Z22gpu_compute_rdf_kernelP6float4jjfffffffPjjS1_S1_S1_S1_bbbj_param_2,
	.param .f32 _Z22gpu_compute_rdf_kernelP6float4jjfffffffPjjS1_S1_S1_S1_bbbj_param_3,
	.param .f32 _Z22gpu_compute_rdf_kernelP6float4jjfffffffPjjS1_S1_S1_S1_bbbj_param_4,
	.param .f32 _Z22gpu_compute_rdf_kernelP6float4jjfffffffPjjS1_S1_S1_S1_bbbj_param_5,
	.param .f32 _Z22gpu_compute_rdf_kernelP6float4jjfffffffPjjS1_S1_S1_S1_bbbj_param_6,
	.param .f32 _Z22gpu_compute_rdf_kernelP6float4jjfffffffPjjS1_S1_S1_S1_bbbj_param_7,
	.param .f32 _Z22gpu_compute_rdf_kernelP6float4jjfffffffPjjS1_S1_S1_S1_bbbj_param_8,
	.param .f32 _Z22gpu_compute_rdf_kernelP6float4jjfffffffPjjS1_S1_S1_S1_bbbj_param_9,
	.param .u64 .ptr .align 1 _Z22gpu_compute_rdf_kernelP6float4jjfffffffPjjS1_S1_S1_S1_bbbj_param_10,
	.param .u32 _Z22gpu_compute_rdf_kernelP6float4jjfffffffPjjS1_S1_S1_S1_bbbj_param_11,
	.param .u64 .ptr .align 1 _Z22gpu_compute_rdf_kernelP6float4jjfffffffPjjS1_S1_S1_S1_bbbj_param_12,
	.param .u64 .ptr .align 1 _Z22gpu_compute_rdf_kernelP6float4jjfffffffPjjS1_S1_S1_S1_bbbj_param_13,
	.param .u64 .ptr .align 1 _Z22gpu_compute_rdf_kernelP6float4jjfffffffPjjS1_S1_S1_S1_bbbj_param_14,
	.param .u64 .ptr .align 1 _Z22gpu_compute_rdf_kernelP6float4jjfffffffPjjS1_S1_S1_S1_bbbj_param_15,
	.param .u8 _Z22gpu_compute_rdf_kernelP6float4jjfffffffPjjS1_S1_S1_S1_bbbj_param_16,
	.param .u8 _Z22gpu_compute_rdf_kernelP6float4jjfffffffPjjS1_S1_S1_S1_bbbj_param_17,
	.param .u8 _Z22gpu_compute_rdf_kernelP6float4jjfffffffPjjS1_S1_S1_S1_bbbj_param_18,
	.param .u32 _Z22gpu_compute_rdf_kernelP6float4jjfffffffPjjS1_S1_S1_S1_bbbj_param_19
)
{
	.reg .pred 	%p<94>;
	.reg .b16 	%rs<8>;
	.reg .b32 	%r<185>;
	.reg .b32 	%f<226>;
	.reg .b64 	%rd<69>;

	ld.param.u64 	%rd6, [_Z22gpu_compute_rdf_kernelP6float4jjfffffffPjjS1_S1_S1_S1_bbbj_param_0];
	ld.param.u32 	%r58, [_Z22gpu_compute_rdf_kernelP6float4jjfffffffPjjS1_S1_S1_S1_bbbj_param_1];
	ld.param.u32 	%r59, [_Z22gpu_compute_rdf_kernelP6float4jjfffffffPjjS1_S1_S1_S1_bbbj_param_2];
	ld.param.f32 	%f35, [_Z22gpu_compute_rdf_kernelP6float4jjfffffffPjjS1_S1_S1_S1_bbbj_param_3];
	ld.param.f32 	%f36, [_Z22gpu_compute_rdf_kernelP6float4jjfffffffPjjS1_S1_S1_S1_bbbj_param_4];
	ld.param.f32 	%f37, [_Z22gpu_compute_rdf_kernelP6float4jjfffffffPjjS1_S1_S1_S1_bbbj_param_5];
	ld.param.f32 	%f38, [_Z22gpu_compute_rdf_kernelP6float4jjfffffffPjjS1_S1_S1_S1_bbbj_param_6];
	ld.param.f32 	%f39, [_Z22gpu_compute_rdf_kernelP6float4jjfffffffPjjS1_S1_S1_S1_bbbj_param_7];
	ld.param.f32 	%f40, [_Z22gpu_compute_rdf_kernelP6float4jjfffffffPjjS1_S1_S1_S1_bbbj_param_8];
	ld.param.f32 	%f41, [_Z22gpu_compute_rdf_kernelP6float4jjfffffffPjjS1_S1_S1_S1_bbbj_param_9];
	ld.param.u64 	%rd8, [_Z22gpu_compute_rdf_kernelP6float4jjfffffffPjjS1_S1_S1_S1_bbbj_param_10];
	ld.param.u32 	%r60, [_Z22gpu_compute_rdf_kernelP6float4jjfffffffPjjS1_S1_S1_S1_bbbj_param_11];
	ld.param.u64 	%rd9, [_Z22gpu_compute_rdf_kernelP6float4jjfffffffPjjS1_S1_S1_S1_bbbj_param_12];
	ld.param.u64 	%rd10, [_Z22gpu_compute_rdf_kernelP6float4jjfffffffPjjS1_S1_S1_S1_bbbj_param_14];
	ld.param.u64 	%rd11, [_Z22gpu_compute_rdf_kernelP6float4jjfffffffPjjS1_S1_S1_S1_bbbj_param_15];
	ld.param.s8 	%rs3, [_Z22gpu_compute_rdf_kernelP6float4jjfffffffPjjS1_S1_S1_S1_bbbj_param_18];
	ld.param.u32 	%r61, [_Z22gpu_compute_rdf_kernelP6float4jjfffffffPjjS1_S1_S1_S1_bbbj_param_19];
	cvta.to.global.u64 	%rd1, %rd8;
	cvta.to.global.u64 	%rd2, %rd10;
	cvta.to.global.u64 	%rd3, %rd11;
	cvta.to.global.u64 	%rd4, %rd6;
	cvta.to.global.u64 	%rd5, %rd9;
	mov.u32 	%r63, %ctaid.x;
	mov.u32 	%r1, %tid.x;
	mad.lo.s32 	%r2, %r61, %r63, %r1;
	setp.ge.u32 	%p5, %r2, %r58;
	mov.b32 	%r172, 0;
	mov.f32 	%f218, 0f00000000;
	mov.f32 	%f219, %f218;
	mov.f32 	%f220, %f218;
	mov.f32 	%f221, %f218;
	mov.u32 	%r173, %r2;
	@%p5 bra 	$L__BB0_3;
	ld.param.s8 	%rs4, [_Z22gpu_compute_rdf_kernelP6float4jjfffffffPjjS1_S1_S1_S1_bbbj_param_16];
	mul.wide.s32 	%rd12, %r2, 4;
	add.s64 	%rd13, %rd5, %rd12;
	ld.global.u32 	%r173, [%rd13];
	mul.wide.s32 	%rd14, %r2, 16;
	add.s64 	%rd15, %rd4, %rd14;
	ld.global.v4.f32 	{%f221, %f220, %f219, %f218}, [%rd15];
	setp.eq.s16 	%p6, %rs4, 0;
	@%p6 bra 	$L__BB0_3;
	mul.wide.u32 	%rd16, %r173, 4;
	add.s64 	%rd17, %rd3, %rd16;
	ld.global.u32 	%r172, [%rd17];
$L__BB0_3:
	cvt.rzi.u32.f32 	%r7, %f218;
	setp.eq.s32 	%p7, %r58, 0;
	@%p7 bra 	$L__BB0_54;
	shl.b32 	%r66, %r1, 2;
	mov.u32 	%r67, sdata;
	add.s32 	%r8, %r67, %r66;
	shl.b32 	%r9, %r61, 2;
	add.s32 	%r10, %r8, %r9;
	add.s32 	%r11, %r10, %r9;
	mul.lo.s32 	%r12, %r2, %r60;
	mov.b32 	%r175, 0;
	mov.u32 	%r174, %r58;
$L__BB0_5:
	min.u32 	%r15, %r61, %r174;
	add.s32 	%r16, %r175, %r1;
	setp.ge.u32 	%p8, %r16, %r58;
	mov.f32 	%f222, 0f00000000;
	mov.f32 	%f223, %f222;
	mov.f32 	%f224, %f222;
	mov.f32 	%f225, %f222;
	@%p8 bra 	$L__BB0_7;
	ld.param.u64 	%rd66, [_Z22gpu_compute_rdf_kernelP6float4jjfffffffPjjS1_S1_S1_S1_bbbj_param_0];
	cvta.to.global.u64 	%rd18, %rd66;
	mul.wide.u32 	%rd19, %r16, 16;
	add.s64 	%rd20, %rd18, %rd19;
	ld.global.v4.f32 	{%f225, %f224, %f223, %f222}, [%rd20];
$L__BB0_7:
	setp.ge.u32 	%p9, %r2, %r58;
	bar.sync 	0;
	st.shared.f32 	[%r8], %f225;
	st.shared.f32 	[%r10], %f224;
	st.shared.f32 	[%r11], %f223;
	add.s32 	%r68, %r11, %r9;
	st.shared.f32 	[%r68], %f222;
	bar.sync 	0;
	sub.s32 	%r69, %r58, %r175;
	min.u32 	%r70, %r61, %r69;
	setp.lt.s32 	%p10, %r70, 1;
	or.pred  	%p11, %p9, %p10;
	@%p11 bra 	$L__BB0_53;
	ld.param.s8 	%rs7, [_Z22gpu_compute_rdf_kernelP6float4jjfffffffPjjS1_S1_S1_S1_bbbj_param_17];
	setp.ne.s16 	%p12, %rs7, 0;
	@%p12 bra 	$L__BB0_36;
	ld.param.s8 	%rs6, [_Z22gpu_compute_rdf_kernelP6float4jjfffffffPjjS1_S1_S1_S1_bbbj_param_16];
	setp.ne.s16 	%p40, %rs6, 0;
	@%p40 bra 	$L__BB0_23;
	setp.eq.s32 	%p69, %r15, 1;
	mov.b32 	%r177, 0;
	@%p69 bra 	$L__BB0_19;
	mov.b32 	%r176, 0;
$L__BB0_12:
	setp.ne.s16 	%p70, %rs3, 0;
	shl.b32 	%r144, %r176, 2;
	mov.u32 	%r145, sdata;
	add.s32 	%r18, %r145, %r144;
	add.s32 	%r19, %r18, %r9;
	add.s32 	%r20, %r19, %r9;
	add.s32 	%r21, %r20, %r9;
	ld.shared.f32 	%f152, [%r21];
	cvt.rzi.u32.f32 	%r146, %f152;
	setp.eq.s32 	%p71, %r7, %r146;
	and.pred  	%p72, %p70, %p71;
	@%p72 bra 	$L__BB0_15;
	ld.shared.f32 	%f153, [%r18];
	sub.f32 	%f154, %f221, %f153;
	ld.shared.f32 	%f155, [%r19];
	sub.f32 	%f156, %f220, %f155;
	ld.shared.f32 	%f157, [%r20];
	sub.f32 	%f158, %f219, %f157;
	mul.f32 	%f159, %f38, %f154;
	cvt.rni.f32.f32 	%f160, %f159;
	mul.f32 	%f161, %f35, %f160;
	sub.f32 	%f162, %f154, %f161;
	mul.f32 	%f163, %f39, %f156;
	cvt.rni.f32.f32 	%f164, %f163;
	mul.f32 	%f165, %f36, %f164;
	sub.f32 	%f166, %f156, %f165;
	mul.f32 	%f167, %f40, %f158;
	cvt.rni.f32.f32 	%f168, %f167;
	mul.f32 	%f169, %f37, %f168;
	sub.f32 	%f170, %f158, %f169;
	mul.f32 	%f171, %f166, %f166;
	fma.rn.f32 	%f172, %f162, %f162, %f171;
	fma.rn.f32 	%f173, %f170, %f170, %f172;
	sqrt.rn.f32 	%f174, %f173;
	div.rn.f32 	%f175, %f174, %f41;
	cvt.rzi.s32.f32 	%r22, %f175;
	setp.ge.u32 	%p73, %r22, %r60;
	add.s32 	%r148, %r176, %r175;
	setp.eq.s32 	%p74, %r148, %r2;
	or.pred  	%p75, %p74, %p73;
	@%p75 bra 	$L__BB0_15;
	add.s32 	%r149, %r22, %r12;
	mul.wide.u32 	%rd60, %r149, 4;
	add.s64 	%rd61, %rd1, %rd60;
	ld.global.u32 	%r150, [%rd61];
	add.s32 	%r151, %r150, 1;
	st.global.u32 	[%rd61], %r151;
$L__BB0_15:
	ld.shared.f32 	%f17, [%r18+4];
	ld.shared.f32 	%f18, [%r19+4];
	ld.shared.f32 	%f19, [%r20+4];
	ld.shared.f32 	%f176, [%r21+4];
	cvt.rzi.u32.f32 	%r152, %f176;
	setp.eq.s32 	%p77, %r7, %r152;
	and.pred  	%p78, %p70, %p77;
	@%p78 bra 	$L__BB0_18;
	sub.f32 	%f177, %f221, %f17;
	sub.f32 	%f178, %f220, %f18;
	sub.f32 	%f179, %f219, %f19;
	add.s32 	%r154, %r176, %r175;
	add.s32 	%r155, %r154, 1;
	mul.f32 	%f180, %f38, %f177;
	cvt.rni.f32.f32 	%f181, %f180;
	mul.f32 	%f182, %f35, %f181;
	sub.f32 	%f183, %f177, %f182;
	mul.f32 	%f184, %f39, %f178;
	cvt.rni.f32.f32 	%f185, %f184;
	mul.f32 	%f186, %f36, %f185;
	sub.f32 	%f187, %f178, %f186;
	mul.f32 	%f188, %f40, %f179;
	cvt.rni.f32.f32 	%f189, %f188;
	mul.f32 	%f190, %f37, %f189;
	sub.f32 	%f191, %f179, %f190;
	mul.f32 	%f192, %f187, %f187;
	fma.rn.f32 	%f193, %f183, %f183, %f192;
	fma.rn.f32 	%f194, %f191, %f191, %f193;
	sqrt.rn.f32 	%f195, %f194;
	div.rn.f32 	%f196, %f195, %f41;
	cvt.rzi.s32.f32 	%r23, %f196;
	setp.ge.u32 	%p79, %r23, %r60;
	setp.eq.s32 	%p80, %r155, %r2;
	or.pred  	%p81, %p80, %p79;
	@%p81 bra 	$L__BB0_18;
	add.s32 	%r156, %r23, %r12;
	mul.wide.u32 	%rd62, %r156, 4;
	add.s64 	%rd63, %rd1, %rd62;
	ld.global.u32 	%r157, [%rd63];
	add.s32 	%r158, %r157, 1;
	st.global.u32 	[%rd63], %r158;
$L__BB0_18:
	add.s32 	%r176, %r176, 2;
	and.b32  	%r177, %r15, -2;
	setp.ne.s32 	%p82, %r176, %r177;
	@%p82 bra 	$L__BB0_12;
$L__BB0_19:
	and.b32  	%r159, %r15, 1;
	setp.eq.b32 	%p83, %r159, 1;
	not.pred 	%p84, %p83;
	@%p84 bra 	$L__BB0_53;
	setp.ne.s16 	%p85, %rs3, 0;
	shl.b32 	%r160, %r177, 2;
	mov.u32 	%r161, sdata;
	add.s32 	%r162, %r161, %r160;
	ld.shared.f32 	%f20, [%r162];
	add.s32 	%r163, %r162, %r9;
	ld.shared.f32 	%f21, [%r163];
	add.s32 	%r164, %r163, %r9;
	ld.shared.f32 	%f22, [%r164];
	add.s32 	%r165, %r164, %r9;
	ld.shared.f32 	%f197, [%r165];
	cvt.rzi.u32.f32 	%r166, %f197;
	setp.eq.s32 	%p86, %r7, %r166;
	and.pred  	%p87, %p85, %p86;
	@%p87 bra 	$L__BB0_53;
	sub.f32 	%f198, %f221, %f20;
	sub.f32 	%f199, %f220, %f21;
	sub.f32 	%f200, %f219, %f22;
	mul.f32 	%f201, %f38, %f198;
	cvt.rni.f32.f32 	%f202, %f201;
	mul.f32 	%f203, %f35, %f202;
	sub.f32 	%f204, %f198, %f203;
	mul.f32 	%f205, %f39, %f199;
	cvt.rni.f32.f32 	%f206, %f205;
	mul.f32 	%f207, %f36, %f206;
	sub.f32 	%f208, %f199, %f207;
	mul.f32 	%f209, %f40, %f200;
	cvt.rni.f32.f32 	%f210, %f209;
	mul.f32 	%f211, %f37, %f210;
	sub.f32 	%f212, %f200, %f211;
	mul.f32 	%f213, %f208, %f208;
	fma.rn.f32 	%f214, %f204, %f204, %f213;
	fma.rn.f32 	%f215, %f212, %f212, %f214;
	sqrt.rn.f32 	%f216, %f215;
	div.rn.f32 	%f217, %f216, %f41;
	cvt.rzi.s32.f32 	%r27, %f217;
	setp.ge.u32 	%p88, %r27, %r60;
	add.s32 	%r168, %r177, %r175;
	setp.eq.s32 	%p89, %r168, %r2;
	or.pred  	%p90, %p89, %p88;
	@%p90 bra 	$L__BB0_53;
	add.s32 	%r169, %r27, %r12;
	mul.wide.u32 	%rd64, %r169, 4;
	add.s64 	%rd65, %rd1, %rd64;
	ld.global.u32 	%r170, [%rd65];
	add.s32 	%r171, %r170, 1;
	st.global.u32 	[%rd65], %r171;
	bra.uni 	$L__BB0_53;
$L__BB0_23:
	setp.eq.s32 	%p41, %r15, 1;
	mov.b32 	%r179, 0;
	@%p41 bra 	$L__BB0_32;
	mov.b32 	%r178, 0;
	cvt.s64.s32 	%rd46, %r175;
$L__BB0_25:
	setp.ne.s16 	%p42, %rs3, 0;
	shl.b32 	%r105, %r178, 2;
	mov.u32 	%r106, sdata;
	add.s32 	%r29, %r106, %r105;
	add.s32 	%r30, %r29, %r9;
	add.s32 	%r31, %r30, %r9;
	add.s32 	%r32, %r31, %r9;
	ld.shared.f32 	%f86, [%r32];
	cvt.rzi.u32.f32 	%r107, %f86;
	setp.eq.s32 	%p43, %r7, %r107;
	and.pred  	%p44, %p42, %p43;
	@%p44 bra 	$L__BB0_28;
	ld.shared.f32 	%f87, [%r29];
	sub.f32 	%f88, %f221, %f87;
	ld.shared.f32 	%f89, [%r30];
	sub.f32 	%f90, %f220, %f89;
	ld.shared.f32 	%f91, [%r31];
	sub.f32 	%f92, %f219, %f91;
	add.s32 	%r109, %r178, %r175;
	mul.wide.s32 	%rd39, %r109, 4;
	add.s64 	%rd40, %rd5, %rd39;
	ld.global.u32 	%r110, [%rd40];
	mul.f32 	%f93, %f38, %f88;
	cvt.rni.f32.f32 	%f94, %f93;
	mul.f32 	%f95, %f35, %f94;
	sub.f32 	%f96, %f88, %f95;
	mul.f32 	%f97, %f39, %f90;
	cvt.rni.f32.f32 	%f98, %f97;
	mul.f32 	%f99, %f36, %f98;
	sub.f32 	%f100, %f90, %f99;
	mul.f32 	%f101, %f40, %f92;
	cvt.rni.f32.f32 	%f102, %f101;
	mul.f32 	%f103, %f37, %f102;
	sub.f32 	%f104, %f92, %f103;
	mul.f32 	%f105, %f100, %f100;
	fma.rn.f32 	%f106, %f96, %f96, %f105;
	fma.rn.f32 	%f107, %f104, %f104, %f106;
	sqrt.rn.f32 	%f108, %f107;
	div.rn.f32 	%f109, %f108, %f41;
	cvt.rzi.s32.f32 	%r33, %f109;
	mul.wide.u32 	%rd41, %r110, 4;
	add.s64 	%rd42, %rd3, %rd41;
	ld.global.u32 	%r111, [%rd42];
	setp.eq.s32 	%p45, %r172, %r111;
	setp.ge.u32 	%p46, %r33, %r60;
	setp.eq.s32 	%p47, %r109, %r2;
	or.pred  	%p48, %p47, %p45;
	or.pred  	%p49, %p48, %p46;
	@%p49 bra 	$L__BB0_28;
	add.s32 	%r113, %r33, %r12;
	mul.wide.u32 	%rd43, %r113, 4;
	add.s64 	%rd44, %rd1, %rd43;
	ld.global.u32 	%r114, [%rd44];
	add.s32 	%r115, %r114, 1;
	st.global.u32 	[%rd44], %r115;
$L__BB0_28:
	ld.shared.f32 	%f23, [%r29+4];
	ld.shared.f32 	%f24, [%r30+4];
	ld.shared.f32 	%f25, [%r31+4];
	ld.shared.f32 	%f110, [%r32+4];
	cvt.rzi.u32.f32 	%r116, %f110;
	setp.eq.s32 	%p51, %r7, %r116;
	and.pred  	%p52, %p42, %p51;
	@%p52 bra 	$L__BB0_31;
	sub.f32 	%f111, %f221, %f23;
	sub.f32 	%f112, %f220, %f24;
	sub.f32 	%f113, %f219, %f25;
	cvt.s64.s32 	%rd45, %r178;
	add.s64 	%rd47, %rd45, %rd46;
	shl.b64 	%rd48, %rd47, 2;
	add.s64 	%rd49, %rd5, %rd48;
	add.s32 	%r118, %r178, %r175;
	add.s32 	%r119, %r118, 1;
	ld.global.u32 	%r120, [%rd49+4];
	mul.f32 	%f114, %f38, %f111;
	cvt.rni.f32.f32 	%f115, %f114;
	mul.f32 	%f116, %f35, %f115;
	sub.f32 	%f117, %f111, %f116;
	mul.f32 	%f118, %f39, %f112;
	cvt.rni.f32.f32 	%f119, %f118;
	mul.f32 	%f120, %f36, %f119;
	sub.f32 	%f121, %f112, %f120;
	mul.f32 	%f122, %f40, %f113;
	cvt.rni.f32.f32 	%f123, %f122;
	mul.f32 	%f124, %f37, %f123;
	sub.f32 	%f125, %f113, %f124;
	mul.f32 	%f126, %f121, %f121;
	fma.rn.f32 	%f127, %f117, %f117, %f126;
	fma.rn.f32 	%f128, %f125, %f125, %f127;
	sqrt.rn.f32 	%f129, %f128;
	div.rn.f32 	%f130, %f129, %f41;
	cvt.rzi.s32.f32 	%r34, %f130;
	mul.wide.u32 	%rd50, %r120, 4;
	add.s64 	%rd51, %rd3, %rd50;
	ld.global.u32 	%r121, [%rd51];
	setp.eq.s32 	%p53, %r172, %r121;
	setp.ge.u32 	%p54, %r34, %r60;
	setp.eq.s32 	%p55, %r119, %r2;
	or.pred  	%p56, %p55, %p53;
	or.pred  	%p57, %p56, %p54;
	@%p57 bra 	$L__BB0_31;
	add.s32 	%r123, %r34, %r12;
	mul.wide.u32 	%rd52, %r123, 4;
	add.s64 	%rd53, %rd1, %rd52;
	ld.global.u32 	%r124, [%rd53];
	add.s32 	%r125, %r124, 1;
	st.global.u32 	[%rd53], %r125;
$L__BB0_31:
	add.s32 	%r178, %r178, 2;
	and.b32  	%r179, %r15, -2;
	setp.ne.s32 	%p58, %r178, %r179;
	@%p58 bra 	$L__BB0_25;
$L__BB0_32:
	and.b32  	%r126, %r15, 1;
	setp.eq.b32 	%p59, %r126, 1;
	not.pred 	%p60, %p59;
	@%p60 bra 	$L__BB0_53;
	setp.ne.s16 	%p61, %rs3, 0;
	shl.b32 	%r127, %r179, 2;
	mov.u32 	%r128, sdata;
	add.s32 	%r129, %r128, %r127;
	ld.shared.f32 	%f26, [%r129];
	add.s32 	%r130, %r129, %r9;
	ld.shared.f32 	%f27, [%r130];
	add.s32 	%r131, %r130, %r9;
	ld.shared.f32 	%f28, [%r131];
	add.s32 	%r132, %r131, %r9;
	ld.shared.f32 	%f131, [%r132];
	cvt.rzi.u32.f32 	%r133, %f131;
	setp.eq.s32 	%p62, %r7, %r133;
	and.pred  	%p63, %p61, %p62;
	@%p63 bra 	$L__BB0_53;
	sub.f32 	%f132, %f221, %f26;
	sub.f32 	%f133, %f220, %f27;
	sub.f32 	%f134, %f219, %f28;
	add.s32 	%r135, %r179, %r175;
	mul.wide.s32 	%rd54, %r135, 4;
	add.s64 	%rd55, %rd5, %rd54;
	ld.global.u32 	%r136, [%rd55];
	mul.f32 	%f135, %f38, %f132;
	cvt.rni.f32.f32 	%f136, %f135;
	mul.f32 	%f137, %f35, %f136;
	sub.f32 	%f138, %f132, %f137;
	mul.f32 	%f139, %f39, %f133;
	cvt.rni.f32.f32 	%f140, %f139;
	mul.f32 	%f141, %f36, %f140;
	sub.f32 	%f142, %f133, %f141;
	mul.f32 	%f143, %f40, %f134;
	cvt.rni.f32.f32 	%f144, %f143;
	mul.f32 	%f145, %f37, %f144;
	sub.f32 	%f146, %f134, %f145;
	mul.f32 	%f147, %f142, %f142;
	fma.rn.f32 	%f148, %f138, %f138, %f147;
	fma.rn.f32 	%f149, %f146, %f146, %f148;
	sqrt.rn.f32 	%f150, %f149;
	div.rn.f32 	%f151, %f150, %f41;
	cvt.rzi.s32.f32 	%r38, %f151;
	mul.wide.u32 	%rd56, %r136, 4;
	add.s64 	%rd57, %rd3, %rd56;
	ld.global.u32 	%r137, [%rd57];
	setp.eq.s32 	%p64, %r172, %r137;
	setp.ge.u32 	%p65, %r38, %r60;
	setp.eq.s32 	%p66, %r135, %r2;
	or.pred  	%p67, %p66, %p64;
	or.pred  	%p68, %p67, %p65;
	@%p68 bra 	$L__BB0_53;
	add.s32 	%r139, %r38, %r12;
	mul.wide.u32 	%rd58, %r139, 4;
	add.s64 	%rd59, %rd1, %rd58;
	ld.global.u32 	%r140, [%rd59];
	add.s32 	%r141, %r140, 1;
	st.global.u32 	[%rd59], %r141;
	bra.uni 	$L__BB0_53;
$L__BB0_36:
	ld.param.s8 	%rs5, [_Z22gpu_compute_rdf_kernelP6float4jjfffffffPjjS1_S1_S1_S1_bbbj_param_16];
	setp.eq.s16 	%p13, %rs5, 0;
	@%p13 bra 	$L__BB0_45;
	mov.b32 	%r182, 0;
$L__BB0_38:
	setp.ne.s16 	%p14, %rs3, 0;
	shl.b32 	%r72, %r182, 2;
	mov.u32 	%r73, sdata;
	add.s32 	%r74, %r73, %r72;
	ld.shared.f32 	%f32, [%r74];
	add.s32 	%r75, %r74, %r9;
	ld.shared.f32 	%f33, [%r75];
	add.s32 	%r76, %r75, %r9;
	ld.shared.f32 	%f34, [%r76];
	add.s32 	%r77, %r76, %r9;
	ld.shared.f32 	%f44, [%r77];
	cvt.rzi.u32.f32 	%r78, %f44;
	setp.eq.s32 	%p15, %r7, %r78;
	and.pred  	%p16, %p14, %p15;
	@%p16 bra 	$L__BB0_44;
	ld.param.u64 	%rd67, [_Z22gpu_compute_rdf_kernelP6float4jjfffffffPjjS1_S1_S1_S1_bbbj_param_13];
	sub.f32 	%f45, %f221, %f32;
	sub.f32 	%f46, %f220, %f33;
	sub.f32 	%f47, %f219, %f34;
	mul.f32 	%f48, %f38, %f45;
	cvt.rni.f32.f32 	%f49, %f48;
	mul.f32 	%f50, %f35, %f49;
	sub.f32 	%f51, %f45, %f50;
	mul.f32 	%f52, %f39, %f46;
	cvt.rni.f32.f32 	%f53, %f52;
	mul.f32 	%f54, %f36, %f53;
	sub.f32 	%f55, %f46, %f54;
	mul.f32 	%f56, %f40, %f47;
	cvt.rni.f32.f32 	%f57, %f56;
	mul.f32 	%f58, %f37, %f57;
	sub.f32 	%f59, %f47, %f58;
	mul.f32 	%f60, %f55, %f55;
	fma.rn.f32 	%f61, %f51, %f51, %f60;
	fma.rn.f32 	%f62, %f59, %f59, %f61;
	sqrt.rn.f32 	%f63, %f62;
	div.rn.f32 	%f64, %f63, %f41;
	cvt.rzi.s32.f32 	%r47, %f64;
	cvta.to.global.u64 	%rd21, %rd67;
	mul.wide.u32 	%rd22, %r173, 4;
	add.s64 	%rd23, %rd21, %rd22;
	ld.global.u32 	%r48, [%rd23];
	setp.eq.s32 	%p18, %r48, 0;
	mov.pred 	%p93, -1;
	@%p18 bra 	$L__BB0_42;
	add.s32 	%r80, %r182, %r175;
	mul.wide.s32 	%rd24, %r80, 4;
	add.s64 	%rd25, %rd5, %rd24;
	ld.global.u32 	%r49, [%rd25];
	neg.s32 	%r184, %r48;
	mov.u32 	%r183, %r173;
$L__BB0_41:
	mul.wide.u32 	%rd26, %r183, 4;
	add.s64 	%rd27, %rd2, %rd26;
	ld.global.u32 	%r81, [%rd27];
	setp.ne.s32 	%p93, %r81, %r49;
	setp.ne.s32 	%p19, %r184, -1;
	and.pred  	%p20, %p93, %p19;
	add.s32 	%r184, %r184, 1;
	add.s32 	%r183, %r183, %r59;
	@%p20 bra 	$L__BB0_41;
$L__BB0_42:
	setp.lt.u32 	%p21, %r47, %r60;
	add.s32 	%r82, %r182, %r175;
	setp.ne.s32 	%p22, %r82, %r2;
	and.pred  	%p23, %p22, %p21;
	and.pred  	%p24, %p23, %p93;
	not.pred 	%p25, %p24;
	@%p25 bra 	$L__BB0_44;
	add.s32 	%r83, %r47, %r12;
	mul.wide.u32 	%rd28, %r83, 4;
	add.s64 	%rd29, %rd1, %rd28;
	ld.global.u32 	%r84, [%rd29];
	add.s32 	%r85, %r84, 1;
	st.global.u32 	[%rd29], %r85;
$L__BB0_44:
	add.s32 	%r182, %r182, 1;
	setp.ne.s32 	%p26, %r182, %r15;
	@%p26 bra 	$L__BB0_38;
	bra.uni 	$L__BB0_53;
$L__BB0_45:
	mov.b32 	%r180, 0;
$L__BB0_46:
	setp.ne.s16 	%p27, %rs3, 0;
	shl.b32 	%r87, %r180, 2;
	mov.u32 	%r88, sdata;
	add.s32 	%r89, %r88, %r87;
	ld.shared.f32 	%f29, [%r89];
	add.s32 	%r90, %r89, %r9;
	ld.shared.f32 	%f30, [%r90];
	add.s32 	%r91, %r90, %r9;
	ld.shared.f32 	%f31, [%r91];
	add.s32 	%r92, %r91, %r9;
	ld.shared.f32 	%f65, [%r92];
	cvt.rzi.u32.f32 	%r93, %f65;
	setp.eq.s32 	%p28, %r7, %r93;
	and.pred  	%p29, %p27, %p28;
	@%p29 bra 	$L__BB0_52;
	ld.param.u64 	%rd68, [_Z22gpu_compute_rdf_kernelP6float4jjfffffffPjjS1_S1_S1_S1_bbbj_param_13];
	sub.f32 	%f66, %f221, %f29;
	sub.f32 	%f67, %f220, %f30;
	sub.f32 	%f68, %f219, %f31;
	add.s32 	%r95, %r180, %r175;
	mul.wide.s32 	%rd30, %r95, 4;
	add.s64 	%rd31, %rd5, %rd30;
	ld.global.u32 	%r40, [%rd31];
	mul.f32 	%f69, %f38, %f66;
	cvt.rni.f32.f32 	%f70, %f69;
	mul.f32 	%f71, %f35, %f70;
	sub.f32 	%f72, %f66, %f71;
	mul.f32 	%f73, %f39, %f67;
	cvt.rni.f32.f32 	%f74, %f73;
	mul.f32 	%f75, %f36, %f74;
	sub.f32 	%f76, %f67, %f75;
	mul.f32 	%f77, %f40, %f68;
	cvt.rni.f32.f32 	%f78, %f77;
	mul.f32 	%f79, %f37, %f78;
	sub.f32 	%f80, %f68, %f79;
	mul.f32 	%f81, %f76, %f76;
	fma.rn.f32 	%f82, %f72, %f72, %f81;
	fma.rn.f32 	%f83, %f80, %f80, %f82;
	sqrt.rn.f32 	%f84, %f83;
	div.rn.f32 	%f85, %f84, %f41;
	cvt.rzi.s32.f32 	%r41, %f85;
	cvta.to.global.u64 	%rd32, %rd68;
	mul.wide.u32 	%rd33, %r173, 4;
	add.s64 	%rd34, %rd32, %rd33;
	ld.global.u32 	%r42, [%rd34];
	setp.eq.s32 	%p31, %r42, 0;
	mov.pred 	%p92, -1;
	@%p31 bra 	$L__BB0_50;
	mov.b32 	%r181, 0;
$L__BB0_49:
	mad.lo.s32 	%r97, %r181, %r59, %r173;
	mul.wide.u32 	%rd35, %r97, 4;
	add.s64 	%rd36, %rd2, %rd35;
	ld.global.u32 	%r98, [%rd36];
	setp.ne.s32 	%p92, %r98, %r40;
	add.s32 	%r181, %r181, 1;
	setp.ne.s32 	%p32, %r181, %r42;
	and.pred  	%p33, %p92, %p32;
	@%p33 bra 	$L__BB0_49;
$L__BB0_50:
	setp.lt.u32 	%p34, %r41, %r60;
	setp.ne.s32 	%p35, %r95, %r2;
	and.pred  	%p36, %p35, %p34;
	and.pred  	%p37, %p36, %p92;
	not.pred 	%p38, %p37;
	@%p38 bra 	$L__BB0_52;
	add.s32 	%r100, %r41, %r12;
	mul.wide.u32 	%rd37, %r100, 4;
	add.s64 	%rd38, %rd1, %rd37;
	ld.global.u32 	%r101, [%rd38];
	add.s32 	%r102, %r101, 1;
	st.global.u32 	[%rd38], %r102;
$L__BB0_52:
	add.s32 	%r180, %r180, 1;
	setp.eq.s32 	%p39, %r180, %r15;
	@%p39 bra 	$L__BB0_53;
	bra.uni 	$L__BB0_46;
$L__BB0_53:
	add.s32 	%r175, %r175, %r61;
	setp.lt.u32 	%p91, %r175, %r58;
	sub.s32 	%r174, %r174, %r61;
	@%p91 bra 	$L__BB0_5;
$L__BB0_54:
	ret;

}
	// .globl	_Z37gpu_compute_partial_sums_share_memoryPjS_j
.visible .entry _Z37gpu_compute_partial_sums_share_memoryPjS_j(
	.param .u64 .ptr .align 1 _Z37gpu_compute_partial_sums_share_memoryPjS_j_param_0,
	.param .u64 .ptr .align 1 _Z37gpu_compute_partial_sums_share_memoryPjS_j_param_1,
	.param .u32 _Z37gpu_compute_partial_sums_share_memoryPjS_j_param_2
)
{
	.reg .pred 	%p<33>;
	.reg .b32 	%r<373>;
	.reg .b64 	%rd<121>;

	ld.param.u64 	%rd3, [_Z37gpu_compute_partial_sums_share_memoryPjS_j_param_0];
	ld.param.u64 	%rd4, [_Z37gpu_compute_partial_sums_share_memoryPjS_j_param_1];
	ld.param.u32 	%r74, [_Z37gpu_compute_partial_sums_share_memoryPjS_j_param_2];
	cvta.to.global.u64 	%rd1, %rd3;
	cvta.to.global.u64 	%rd2, %rd4;
	mov.u32 	%r1, %ctaid.x;
	mov.u32 	%r357, %ntid.x;
	mov.u32 	%r3, %tid.x;
	setp.eq.s32 	%p1, %r74, 0;
	@%p1 bra 	$L__BB1_13;
	mad.lo.s32 	%r76, %r1, %r357, %r3;
	mul.lo.s32 	%r4, %r74, %r76;
	mul.lo.s32 	%r5, %r74, %r3;
	and.b32  	%r6, %r74, 15;
	setp.lt.u32 	%p2, %r74, 16;
	mov.b32 	%r353, 0;
	@%p2 bra 	$L__BB1_4;
	and.b32  	%r353, %r74, -16;
	mov.b32 	%r351, 0;
$L__BB1_3:
	.pragma "nounroll";
	add.s32 	%r78, %r351, %r4;
	mul.wide.u32 	%rd5, %r78, 4;
	add.s64 	%rd6, %rd1, %rd5;
	ld.global.u32 	%r79, [%rd6];
	add.s32 	%r80, %r351, %r5;
	shl.b32 	%r81, %r80, 2;
	mov.u32 	%r82, compute_sdata;
	add.s32 	%r83, %r82, %r81;
	st.shared.u32 	[%r83], %r79;
	add.s32 	%r84, %r78, 1;
	mul.wide.u32 	%rd7, %r84, 4;
	add.s64 	%rd8, %rd1, %rd7;
	ld.global.u32 	%r85, [%rd8];
	st.shared.u32 	[%r83+4], %r85;
	add.s32 	%r86, %r78, 2;
	mul.wide.u32 	%rd9, %r86, 4;
	add.s64 	%rd10, %rd1, %rd9;
	ld.global.u32 	%r87, [%rd10];
	st.shared.u32 	[%r83+8], %r87;
	add.s32 	%r88, %r78, 3;
	mul.wide.u32 	%rd11, %r88, 4;
	add.s64 	%rd12, %rd1, %rd11;
	ld.global.u32 	%r89, [%rd12];
	st.shared.u32 	[%r83+12], %r89;
	add.s32 	%r90, %r78, 4;
	mul.wide.u32 	%rd13, %r90, 4;
	add.s64 	%rd14, %rd1, %rd13;
	ld.global.u32 	%r91, [%rd14];
	st.shared.u32 	[%r83+16], %r91;
	add.s32 	%r92, %r78, 5;
	mul.wide.u32 	%rd15, %r92, 4;
	add.s64 	%rd16, %rd1, %rd15;
	ld.global.u32 	%r93, [%rd16];
	st.shared.u32 	[%r83+20], %r93;
	add.s32 	%r94, %r78, 6;
	mul.wide.u32 	%rd17, %r94, 4;
	add.s64 	%rd18, %rd1, %rd17;
	ld.global.u32 	%r95, [%rd18];
	st.shared.u32 	[%r83+24], %r95;
	add.s32 	%r96, %r78, 7;
	mul.wide.u32 	%rd19, %r96, 4;
	add.s64 	%rd20, %rd1, %rd19;
	ld.global.u32 	%r97, [%rd20];
	st.shared.u32 	[%r83+28], %r97;
	add.s32 	%r98, %r78, 8;
	mul.wide.u32 	%rd21, %r98, 4;
	add.s64 	%rd22, %rd1, %rd21;
	ld.global.u32 	%r99, [%rd22];
	st.shared.u32 	[%r83+32], %r99;
	add.s32 	%r100, %r78, 9;
	mul.wide.u32 	%rd23, %r100, 4;
	add.s64 	%rd24, %rd1, %rd23;
	ld.global.u32 	%r101, [%rd24];
	st.shared.u32 	[%r83+36], %r101;
	add.s32 	%r102, %r78, 10;
	mul.wide.u32 	%rd25, %r102, 4;
	add.s64 	%rd26, %rd1, %rd25;
	ld.global.u32 	%r103, [%rd26];
	st.shared.u32 	[%r83+40], %r103;
	add.s32 	%r104, %r78, 11;
	mul.wide.u32 	%rd27, %r104, 4;
	add.s64 	%rd28, %rd1, %rd27;
	ld.global.u32 	%r105, [%rd28];
	st.shared.u32 	[%r83+44], %r105;
	add.s32 	%r106, %r78, 12;
	mul.wide.u32 	%rd29, %r106, 4;
	add.s64 	%rd30, %rd1, %rd29;
	ld.global.u32 	%r107, [%rd30];
	st.shared.u32 	[%r83+48], %r107;
	add.s32 	%r108, %r78, 13;
	mul.wide.u32 	%rd31, %r108, 4;
	add.s64 	%rd32, %rd1, %rd31;
	ld.global.u32 	%r109, [%rd32];
	st.shared.u32 	[%r83+52], %r109;
	add.s32 	%r110, %r78, 14;
	mul.wide.u32 	%rd33, %r110, 4;
	add.s64 	%rd34, %rd1, %rd33;
	ld.global.u32 	%r111, [%rd34];
	st.shared.u32 	[%r83+56], %r111;
	add.s32 	%r112, %r78, 15;
	mul.wide.u32 	%rd35, %r112, 4;
	add.s64 	%rd36, %rd1, %rd35;
	ld.global.u32 	%r113, [%rd36];
	st.shared.u32 	[%r83+60], %r113;
	add.s32 	%r351, %r351, 16;
	setp.ne.s32 	%p3, %r351, %r353;
	@%p3 bra 	$L__BB1_3;
$L__BB1_4:
	setp.eq.s32 	%p4, %r6, 0;
	@%p4 bra 	$L__BB1_13;
	and.b32  	%r11, %r74, 7;
	setp.lt.u32 	%p5, %r6, 8;
	@%p5 bra 	$L__BB1_7;
	add.s32 	%r114, %r353, %r4;
	mul.wide.u32 	%rd37, %r114, 4;
	add.s64 	%rd38, %rd1, %rd37;
	ld.global.u32 	%r115, [%rd38];
	add.s32 	%r116, %r353, %r5;
	shl.b32 	%r117, %r116, 2;
	mov.u32 	%r118, compute_sdata;
	add.s32 	%r119, %r118, %r117;
	st.shared.u32 	[%r119], %r115;
	add.s32 	%r120, %r114, 1;
	mul.wide.u32 	%rd39, %r120, 4;
	add.s64 	%rd40, %rd1, %rd39;
	ld.global.u32 	%r121, [%rd40];
	st.shared.u32 	[%r119+4], %r121;
	add.s32 	%r122, %r114, 2;
	mul.wide.u32 	%rd41, %r122, 4;
	add.s64 	%rd42, %rd1, %rd41;
	ld.global.u32 	%r123, [%rd42];
	st.shared.u32 	[%r119+8], %r123;
	add.s32 	%r124, %r114, 3;
	mul.wide.u32 	%rd43, %r124, 4;
	add.s64 	%rd44, %rd1, %rd43;
	ld.global.u32 	%r125, [%rd44];
	st.shared.u32 	[%r119+12], %r125;
	add.s32 	%r126, %r114, 4;
	mul.wide.u32 	%rd45, %r126, 4;
	add.s64 	%rd46, %rd1, %rd45;
	ld.global.u32 	%r127, [%rd46];
	st.shared.u32 	[%r119+16], %r127;
	add.s32 	%r128, %r114, 5;
	mul.wide.u32 	%rd47, %r128, 4;
	add.s64 	%rd48, %rd1, %rd47;
	ld.global.u32 	%r129, [%rd48];
	st.shared.u32 	[%r119+20], %r129;
	add.s32 	%r130, %r114, 6;
	mul.wide.u32 	%rd49, %r130, 4;
	add.s64 	%rd50, %rd1, %rd49;
	ld.global.u32 	%r131, [%rd50];
	st.shared.u32 	[%r119+24], %r131;
	add.s32 	%r132, %r114, 7;
	mul.wide.u32 	%rd51, %r132, 4;
	add.s64 	%rd52, %rd1, %rd51;
	ld.global.u32 	%r133, [%rd52];
	st.shared.u32 	[%r119+28], %r133;
	add.s32 	%r353, %r353, 8;
$L__BB1_7:
	setp.eq.s32 	%p6, %r11, 0;
	@%p6 bra 	$L__BB1_13;
	and.b32  	%r14, %r74, 3;
	setp.lt.u32 	%p7, %r11, 4;
	@%p7 bra 	$L__BB1_10;
	add.s32 	%r134, %r353, %r4;
	mul.wide.u32 	%rd53, %r134, 4;
	add.s64 	%rd54, %rd1, %rd53;
	ld.global.u32 	%r135, [%rd54];
	add.s32 	%r136, %r353, %r5;
	shl.b32 	%r137, %r136, 2;
	mov.u32 	%r138, compute_sdata;
	add.s32 	%r139, %r138, %r137;
	st.shared.u32 	[%r139], %r135;
	add.s32 	%r140, %r134, 1;
	mul.wide.u32 	%rd55, %r140, 4;
	add.s64 	%rd56, %rd1, %rd55;
	ld.global.u32 	%r141, [%rd56];
	st.shared.u32 	[%r139+4], %r141;
	add.s32 	%r142, %r134, 2;
	mul.wide.u32 	%rd57, %r142, 4;
	add.s64 	%rd58, %rd1, %rd57;
	ld.global.u32 	%r143, [%rd58];
	st.shared.u32 	[%r139+8], %r143;
	add.s32 	%r144, %r134, 3;
	mul.wide.u32 	%rd59, %r144, 4;
	add.s64 	%rd60, %rd1, %rd59;
	ld.global.u32 	%r145, [%rd60];
	st.shared.u32 	[%r139+12], %r145;
	add.s32 	%r353, %r353, 4;
$L__BB1_10:
	setp.eq.s32 	%p8, %r14, 0;
	@%p8 bra 	$L__BB1_13;
	mov.b32 	%r356, 0;
	mov.u32 	%r151, compute_sdata;
$L__BB1_12:
	.pragma "nounroll";
	add.s32 	%r147, %r353, %r4;
	mul.wide.u32 	%rd61, %r147, 4;
	add.s64 	%rd62, %rd1, %rd61;
	ld.global.u32 	%r148, [%rd62];
	add.s32 	%r149, %r353, %r5;
	shl.b32 	%r150, %r149, 2;
	add.s32 	%r152, %r151, %r150;
	st.shared.u32 	[%r152], %r148;
	add.s32 	%r353, %r353, 1;
	add.s32 	%r356, %r356, 1;
	setp.ne.s32 	%p9, %r356, %r14;
	@%p9 bra 	$L__BB1_12;
$L__BB1_13:
	bar.sync 	0;
	setp.lt.u32 	%p10, %r357, 2;
	@%p10 bra 	$L__BB1_28;
	mul.lo.s32 	%r21, %r74, %r3;
	add.s32 	%r22, %r74, -1;
	and.b32  	%r23, %r74, 7;
	add.s32 	%r24, %r23, -1;
	and.b32  	%r25, %r74, 3;
	and.b32  	%r26, %r74, -8;
	and.b32  	%r27, %r74, 1;
	neg.s32 	%r28, %r26;
	shl.b32 	%r29, %r74, 2;
	shl.b32 	%r153, %r21, 2;
	mov.u32 	%r154, compute_sdata;
	add.s32 	%r155, %r153, %r154;
	add.s32 	%r30, %r155, 16;
$L__BB1_15:
	mov.u32 	%r31, %r357;
	setp.eq.s32 	%p11, %r74, 0;
	shr.u32 	%r357, %r31, 1;
	setp.ge.u32 	%p12, %r3, %r357;
	or.pred  	%p13, %p12, %p11;
	@%p13 bra 	$L__BB1_27;
	setp.lt.u32 	%p14, %r22, 7;
	add.s32 	%r33, %r357, %r3;
	mul.lo.s32 	%r34, %r33, %r74;
	mov.b32 	%r362, 0;
	@%p14 bra 	$L__BB1_19;
	mad.lo.s32 	%r158, %r29, %r33, %r154;
	add.s32 	%r359, %r158, 16;
	mov.u32 	%r358, %r30;
	mov.u32 	%r360, %r28;
$L__BB1_18:
	.pragma "nounroll";
	ld.shared.u32 	%r159, [%r359+-16];
	ld.shared.u32 	%r160, [%r358+-16];
	add.s32 	%r161, %r160, %r159;
	st.shared.u32 	[%r358+-16], %r161;
	ld.shared.u32 	%r162, [%r359+-12];
	ld.shared.u32 	%r163, [%r358+-12];
	add.s32 	%r164, %r163, %r162;
	st.shared.u32 	[%r358+-12], %r164;
	ld.shared.u32 	%r165, [%r359+-8];
	ld.shared.u32 	%r166, [%r358+-8];
	add.s32 	%r167, %r166, %r165;
	st.shared.u32 	[%r358+-8], %r167;
	ld.shared.u32 	%r168, [%r359+-4];
	ld.shared.u32 	%r169, [%r358+-4];
	add.s32 	%r170, %r169, %r168;
	st.shared.u32 	[%r358+-4], %r170;
	ld.shared.u32 	%r171, [%r359];
	ld.shared.u32 	%r172, [%r358];
	add.s32 	%r173, %r172, %r171;
	st.shared.u32 	[%r358], %r173;
	ld.shared.u32 	%r174, [%r359+4];
	ld.shared.u32 	%r175, [%r358+4];
	add.s32 	%r176, %r175, %r174;
	st.shared.u32 	[%r358+4], %r176;
	ld.shared.u32 	%r177, [%r359+8];
	ld.shared.u32 	%r178, [%r358+8];
	add.s32 	%r179, %r178, %r177;
	st.shared.u32 	[%r358+8], %r179;
	ld.shared.u32 	%r180, [%r359+12];
	ld.shared.u32 	%r181, [%r358+12];
	add.s32 	%r182, %r181, %r180;
	st.shared.u32 	[%r358+12], %r182;
	add.s32 	%r360, %r360, 8;
	add.s32 	%r359, %r359, 32;
	add.s32 	%r358, %r358, 32;
	setp.ne.s32 	%p15, %r360, 0;
	mov.u32 	%r362, %r26;
	@%p15 bra 	$L__BB1_18;
$L__BB1_19:
	setp.eq.s32 	%p16, %r23, 0;
	@%p16 bra 	$L__BB1_27;
	setp.lt.u32 	%p17, %r24, 3;
	@%p17 bra 	$L__BB1_22;
	add.s32 	%r183, %r362, %r34;
	shl.b32 	%r184, %r183, 2;
	add.s32 	%r186, %r154, %r184;
	ld.shared.u32 	%r187, [%r186];
	add.s32 	%r188, %r362, %r21;
	shl.b32 	%r189, %r188, 2;
	add.s32 	%r190, %r154, %r189;
	ld.shared.u32 	%r191, [%r190];
	add.s32 	%r192, %r191, %r187;
	st.shared.u32 	[%r190], %r192;
	ld.shared.u32 	%r193, [%r186+4];
	ld.shared.u32 	%r194, [%r190+4];
	add.s32 	%r195, %r194, %r193;
	st.shared.u32 	[%r190+4], %r195;
	ld.shared.u32 	%r196, [%r186+8];
	ld.shared.u32 	%r197, [%r190+8];
	add.s32 	%r198, %r197, %r196;
	st.shared.u32 	[%r190+8], %r198;
	ld.shared.u32 	%r199, [%r186+12];
	ld.shared.u32 	%r200, [%r190+12];
	add.s32 	%r201, %r200, %r199;
	st.shared.u32 	[%r190+12], %r201;
	add.s32 	%r362, %r362, 4;
$L__BB1_22:
	setp.eq.s32 	%p18, %r25, 0;
	@%p18 bra 	$L__BB1_27;
	setp.eq.s32 	%p19, %r25, 1;
	@%p19 bra 	$L__BB1_25;
	add.s32 	%r202, %r362, %r34;
	shl.b32 	%r203, %r202, 2;
	add.s32 	%r205, %r154, %r203;
	ld.shared.u32 	%r206, [%r205];
	add.s32 	%r207, %r362, %r21;
	shl.b32 	%r208, %r207, 2;
	add.s32 	%r209, %r154, %r208;
	ld.shared.u32 	%r210, [%r209];
	add.s32 	%r211, %r210, %r206;
	st.shared.u32 	[%r209], %r211;
	ld.shared.u32 	%r212, [%r205+4];
	ld.shared.u32 	%r213, [%r209+4];
	add.s32 	%r214, %r213, %r212;
	st.shared.u32 	[%r209+4], %r214;
	add.s32 	%r362, %r362, 2;
$L__BB1_25:
	setp.eq.s32 	%p20, %r27, 0;
	@%p20 bra 	$L__BB1_27;
	add.s32 	%r215, %r362, %r34;
	shl.b32 	%r216, %r215, 2;
	add.s32 	%r218, %r154, %r216;
	ld.shared.u32 	%r219, [%r218];
	add.s32 	%r220, %r362, %r21;
	shl.b32 	%r221, %r220, 2;
	add.s32 	%r222, %r154, %r221;
	ld.shared.u32 	%r223, [%r222];
	add.s32 	%r224, %r223, %r219;
	st.shared.u32 	[%r222], %r224;
$L__BB1_27:
	bar.sync 	0;
	setp.gt.u32 	%p21, %r31, 3;
	@%p21 bra 	$L__BB1_15;
$L__BB1_28:
	setp.eq.s32 	%p22, %r74, 0;
	setp.ne.s32 	%p23, %r3, 0;
	or.pred  	%p24, %p23, %p22;
	@%p24 bra 	$L__BB1_41;
	mul.lo.s32 	%r47, %r74, %r1;
	add.s32 	%r226, %r74, -1;
	and.b32  	%r48, %r74, 15;
	setp.lt.u32 	%p25, %r226, 15;
	mov.b32 	%r368, 0;
	@%p25 bra 	$L__BB1_32;
	and.b32  	%r368, %r74, -16;
	neg.s32 	%r366, %r368;
	mov.u32 	%r228, compute_sdata;
	add.s32 	%r364, %r228, 32;
	add.s32 	%r365, %r47, 7;
$L__BB1_31:
	.pragma "nounroll";
	ld.shared.v4.u32 	{%r229, %r230, %r231, %r232}, [%r364+-32];
	add.s32 	%r233, %r365, -7;
	mul.wide.u32 	%rd63, %r233, 4;
	add.s64 	%rd64, %rd2, %rd63;
	ld.global.u32 	%r234, [%rd64];
	add.s32 	%r235, %r234, %r229;
	st.global.u32 	[%rd64], %r235;
	add.s32 	%r236, %r365, -6;
	mul.wide.u32 	%rd65, %r236, 4;
	add.s64 	%rd66, %rd2, %rd65;
	ld.global.u32 	%r237, [%rd66];
	add.s32 	%r238, %r237, %r230;
	st.global.u32 	[%rd66], %r238;
	add.s32 	%r239, %r365, -5;
	mul.wide.u32 	%rd67, %r239, 4;
	add.s64 	%rd68, %rd2, %rd67;
	ld.global.u32 	%r240, [%rd68];
	add.s32 	%r241, %r240, %r231;
	st.global.u32 	[%rd68], %r241;
	add.s32 	%r242, %r365, -4;
	mul.wide.u32 	%rd69, %r242, 4;
	add.s64 	%rd70, %rd2, %rd69;
	ld.global.u32 	%r243, [%rd70];
	add.s32 	%r244, %r243, %r232;
	st.global.u32 	[%rd70], %r244;
	ld.shared.v4.u32 	{%r245, %r246, %r247, %r248}, [%r364+-16];
	add.s32 	%r249, %r365, -3;
	mul.wide.u32 	%rd71, %r249, 4;
	add.s64 	%rd72, %rd2, %rd71;
	ld.global.u32 	%r250, [%rd72];
	add.s32 	%r251, %r250, %r245;
	st.global.u32 	[%rd72], %r251;
	add.s32 	%r252, %r365, -2;
	mul.wide.u32 	%rd73, %r252, 4;
	add.s64 	%rd74, %rd2, %rd73;
	ld.global.u32 	%r253, [%rd74];
	add.s32 	%r254, %r253, %r246;
	st.global.u32 	[%rd74], %r254;
	add.s32 	%r255, %r365, -1;
	mul.wide.u32 	%rd75, %r255, 4;
	add.s64 	%rd76, %rd2, %rd75;
	ld.global.u32 	%r256, [%rd76];
	add.s32 	%r257, %r256, %r247;
	st.global.u32 	[%rd76], %r257;
	add.s32 	%r258, %r365, 8;
	mul.wide.u32 	%rd77, %r365, 4;
	add.s64 	%rd78, %rd2, %rd77;
	ld.global.u32 	%r259, [%rd78];
	add.s32 	%r260, %r259, %r248;
	st.global.u32 	[%rd78], %r260;
	ld.shared.v4.u32 	{%r261, %r262, %r263, %r264}, [%r364];
	add.s32 	%r265, %r365, 1;
	mul.wide.u32 	%rd79, %r265, 4;
	add.s64 	%rd80, %rd2, %rd79;
	ld.global.u32 	%r266, [%rd80];
	add.s32 	%r267, %r266, %r261;
	st.global.u32 	[%rd80], %r267;
	add.s32 	%r268, %r365, 2;
	mul.wide.u32 	%rd81, %r268, 4;
	add.s64 	%rd82, %rd2, %rd81;
	ld.global.u32 	%r269, [%rd82];
	add.s32 	%r270, %r269, %r262;
	st.global.u32 	[%rd82], %r270;
	add.s32 	%r271, %r365, 3;
	mul.wide.u32 	%rd83, %r271, 4;
	add.s64 	%rd84, %rd2, %rd83;
	ld.global.u32 	%r272, [%rd84];
	add.s32 	%r273, %r272, %r263;
	st.global.u32 	[%rd84], %r273;
	add.s32 	%r274, %r365, 4;
	mul.wide.u32 	%rd85, %r274, 4;
	add.s64 	%rd86, %rd2, %rd85;
	ld.global.u32 	%r275, [%rd86];
	add.s32 	%r276, %r275, %r264;
	st.global.u32 	[%rd86], %r276;
	ld.shared.v4.u32 	{%r277, %r278, %r279, %r280}, [%r364+16];
	add.s32 	%r281, %r365, 5;
	mul.wide.u32 	%rd87, %r281, 4;
	add.s64 	%rd88, %rd2, %rd87;
	ld.global.u32 	%r282, [%rd88];
	add.s32 	%r283, %r282, %r277;
	st.global.u32 	[%rd88], %r283;
	add.s32 	%r284, %r365, 6;
	mul.wide.u32 	%rd89, %r284, 4;
	add.s64 	%rd90, %rd2, %rd89;
	ld.global.u32 	%r285, [%rd90];
	add.s32 	%r286, %r285, %r278;
	st.global.u32 	[%rd90], %r286;
	add.s32 	%r287, %r365, 7;
	mul.wide.u32 	%rd91, %r287, 4;
	add.s64 	%rd92, %rd2, %rd91;
	ld.global.u32 	%r288, [%rd92];
	add.s32 	%r289, %r288, %r279;
	st.global.u32 	[%rd92], %r289;
	mul.wide.u32 	%rd93, %r258, 4;
	add.s64 	%rd94, %rd2, %rd93;
	ld.global.u32 	%r290, [%rd94];
	add.s32 	%r291, %r290, %r280;
	st.global.u32 	[%rd94], %r291;
	add.s32 	%r366, %r366, 16;
	add.s32 	%r365, %r365, 16;
	add.s32 	%r364, %r364, 64;
	setp.ne.s32 	%p26, %r366, 0;
	@%p26 bra 	$L__BB1_31;
$L__BB1_32:
	setp.eq.s32 	%p27, %r48, 0;
	@%p27 bra 	$L__BB1_41;
	and.b32  	%r59, %r74, 7;
	setp.lt.u32 	%p28, %r48, 8;
	@%p28 bra 	$L__BB1_35;
	shl.b32 	%r292, %r368, 2;
	mov.u32 	%r293, compute_sdata;
	add.s32 	%r294, %r293, %r292;
	ld.shared.u32 	%r295, [%r294];
	add.s32 	%r296, %r368, %r47;
	mul.wide.u32 	%rd95, %r296, 4;
	add.s64 	%rd96, %rd2, %rd95;
	ld.global.u32 	%r297, [%rd96];
	add.s32 	%r298, %r297, %r295;
	st.global.u32 	[%rd96], %r298;
	ld.shared.u32 	%r299, [%r294+4];
	add.s32 	%r300, %r296, 1;
	mul.wide.u32 	%rd97, %r300, 4;
	add.s64 	%rd98, %rd2, %rd97;
	ld.global.u32 	%r301, [%rd98];
	add.s32 	%r302, %r301, %r299;
	st.global.u32 	[%rd98], %r302;
	ld.shared.u32 	%r303, [%r294+8];
	add.s32 	%r304, %r296, 2;
	mul.wide.u32 	%rd99, %r304, 4;
	add.s64 	%rd100, %rd2, %rd99;
	ld.global.u32 	%r305, [%rd100];
	add.s32 	%r306, %r305, %r303;
	st.global.u32 	[%rd100], %r306;
	ld.shared.u32 	%r307, [%r294+12];
	add.s32 	%r308, %r296, 3;
	mul.wide.u32 	%rd101, %r308, 4;
	add.s64 	%rd102, %rd2, %rd101;
	ld.global.u32 	%r309, [%rd102];
	add.s32 	%r310, %r309, %r307;
	st.global.u32 	[%rd102], %r310;
	ld.shared.u32 	%r311, [%r294+16];
	add.s32 	%r312, %r296, 4;
	mul.wide.u32 	%rd103, %r312, 4;
	add.s64 	%rd104, %rd2, %rd103;
	ld.global.u32 	%r313, [%rd104];
	add.s32 	%r314, %r313, %r311;
	st.global.u32 	[%rd104], %r314;
	ld.shared.u32 	%r315, [%r294+20];
	add.s32 	%r316, %r296, 5;
	mul.wide.u32 	%rd105, %r316, 4;
	add.s64 	%rd106, %rd2, %rd105;
	ld.global.u32 	%r317, [%rd106];
	add.s32 	%r318, %r317, %r315;
	st.global.u32 	[%rd106], %r318;
	ld.shared.u32 	%r319, [%r294+24];
	add.s32 	%r320, %r296, 6;
	mul.wide.u32 	%rd107, %r320, 4;
	add.s64 	%rd108, %rd2, %rd107;
	ld.global.u32 	%r321, [%rd108];
	add.s32 	%r322, %r321, %r319;
	st.global.u32 	[%rd108], %r322;
	ld.shared.u32 	%r323, [%r294+28];
	add.s32 	%r324, %r296, 7;
	mul.wide.u32 	%rd109, %r324, 4;
	add.s64 	%rd110, %rd2, %rd109;
	ld.global.u32 	%r325, [%rd110];
	add.s32 	%r326, %r325, %r323;
	st.global.u32 	[%rd110], %r326;
	add.s32 	%r368, %r368, 8;
$L__BB1_35:
	setp.eq.s32 	%p29, %r59, 0;
	@%p29 bra 	$L__BB1_41;
	and.b32  	%r62, %r74, 3;
	setp.lt.u32 	%p30, %r59, 4;
	@%p30 bra 	$L__BB1_38;
	shl.b32 	%r327, %r368, 2;
	mov.u32 	%r328, compute_sdata;
	add.s32 	%r329, %r328, %r327;
	ld.shared.u32 	%r330, [%r329];
	add.s32 	%r331, %r368, %r47;
	mul.wide.u32 	%rd111, %r331, 4;
	add.s64 	%rd112, %rd2, %rd111;
	ld.global.u32 	%r332, [%rd112];
	add.s32 	%r333, %r332, %r330;
	st.global.u32 	[%rd112], %r333;
	ld.shared.u32 	%r334, [%r329+4];
	add.s32 	%r335, %r331, 1;
	mul.wide.u32 	%rd113, %r335, 4;
	add.s64 	%rd114, %rd2, %rd113;
	ld.global.u32 	%r336, [%rd114];
	add.s32 	%r337, %r336, %r334;
	st.global.u32 	[%rd114], %r337;
	ld.shared.u32 	%r338, [%r329+8];
	add.s32 	%r339, %r331, 2;
	mul.wide.u32 	%rd115, %r339, 4;
	add.s64 	%rd116, %rd2, %rd115;
	ld.global.u32 	%r340, [%rd116];
	add.s32 	%r341, %r340, %r338;
	st.global.u32 	[%rd116], %r341;
	ld.shared.u32 	%r342, [%r329+12];
	add.s32 	%r343, %r331, 3;
	mul.wide.u32 	%rd117, %r343, 4;
	add.s64 	%rd118, %rd2, %rd117;
	ld.global.u32 	%r344, [%rd118];
	add.s32 	%r345, %r344, %r342;
	st.global.u32 	[%rd118], %r345;
	add.s32 	%r368, %r368, 4;
$L__BB1_38:
	setp.eq.s32 	%p31, %r62, 0;
	@%p31 bra 	$L__BB1_41;
	add.s32 	%r372, %r368, %r47;
	shl.b32 	%r346, %r368, 2;
	mov.u32 	%r347, compute_sdata;
	add.s32 	%r371, %r347, %r346;
	neg.s32 	%r370, %r62;
$L__BB1_40:
	.pragma "nounroll";
	ld.shared.u32 	%r348, [%r371];
	mul.wide.u32 	%rd119, %r372, 4;
	add.s64 	%rd120, %rd2, %rd119;
	ld.global.u32 	%r349, [%rd120];
	add.s32 	%r350, %r349, %r348;
	st.global.u32 	[%rd120], %r350;
	add.s32 	%r372, %r372, 1;
	add.s32 	%r371, %r371, 4;
	add.s32 	%r370, %r370, 1;
	setp.ne.s32 	%p32, %r370, 0;
	@%p32 bra 	$L__BB1_40;
$L__BB1_41:
	ret;

}
	// .globl	_Z24gpu_compute_partial_sumsPjS_j
.visible .entry _Z24gpu_compute_partial_sumsPjS_j(
	.param .u64 .ptr .align 1 _Z24gpu_compute_partial_sumsPjS_j_param_0,
	.param .u64 .ptr .align 1 _Z24gpu_compute_partial_sumsPjS_j_param_1,
	.param .u32 _Z24gpu_compute_partial_sumsPjS_j_param_2
)
{
	.reg .pred 	%p<26>;
	.reg .b32 	%r<374>;
	.reg .b64 	%rd<245>;

	ld.param.u64 	%rd3, [_Z24gpu_compute_partial_sumsPjS_j_param_0];
	ld.param.u64 	%rd4, [_Z24gpu_compute_partial_sumsPjS_j_param_1];
	ld.param.u32 	%r61, [_Z24gpu_compute_partial_sumsPjS_j_param_2];
	cvta.to.global.u64 	%rd1, %rd4;
	cvta.to.global.u64 	%rd2, %rd3;
	mov.u32 	%r1, %ctaid.x;
	mov.u32 	%r358, %ntid.x;
	mov.u32 	%r3, %tid.x;
	mad.lo.s32 	%r4, %r1, %r358, %r3;
	setp.lt.u32 	%p1, %r358, 2;
	@%p1 bra 	$L__BB2_17;
	mul.lo.s32 	%r5, %r61, %r4;
	add.s32 	%r6, %r61, -1;
	and.b32  	%r7, %r61, 15;
	add.s32 	%r8, %r7, -1;
	and.b32  	%r9, %r61, 7;
	add.s32 	%r10, %r9, -1;
	and.b32  	%r11, %r61, -16;
	and.b32  	%r12, %r61, 3;
	neg.s32 	%r13, %r11;
	add.s32 	%r14, %r5, 7;
$L__BB2_2:
	mov.u32 	%r15, %r358;
	setp.eq.s32 	%p2, %r61, 0;
	shr.u32 	%r358, %r15, 1;
	setp.ge.u32 	%p3, %r3, %r358;
	or.pred  	%p4, %p3, %p2;
	@%p4 bra 	$L__BB2_16;
	setp.lt.u32 	%p5, %r6, 15;
	add.s32 	%r63, %r358, %r4;
	mul.lo.s32 	%r17, %r63, %r61;
	mov.b32 	%r363, 0;
	@%p5 bra 	$L__BB2_6;
	add.s32 	%r359, %r17, 7;
	mov.u32 	%r360, %r14;
	mov.u32 	%r361, %r13;
$L__BB2_5:
	.pragma "nounroll";
	add.s32 	%r64, %r359, -7;
	mul.wide.u32 	%rd5, %r64, 4;
	add.s64 	%rd6, %rd2, %rd5;
	ld.global.u32 	%r65, [%rd6];
	add.s32 	%r66, %r360, -7;
	mul.wide.u32 	%rd7, %r66, 4;
	add.s64 	%rd8, %rd2, %rd7;
	ld.global.u32 	%r67, [%rd8];
	add.s32 	%r68, %r67, %r65;
	st.global.u32 	[%rd8], %r68;
	add.s32 	%r69, %r359, -6;
	mul.wide.u32 	%rd9, %r69, 4;
	add.s64 	%rd10, %rd2, %rd9;
	ld.global.u32 	%r70, [%rd10];
	add.s32 	%r71, %r360, -6;
	mul.wide.u32 	%rd11, %r71, 4;
	add.s64 	%rd12, %rd2, %rd11;
	ld.global.u32 	%r72, [%rd12];
	add.s32 	%r73, %r72, %r70;
	st.global.u32 	[%rd12], %r73;
	add.s32 	%r74, %r359, -5;
	mul.wide.u32 	%rd13, %r74, 4;
	add.s64 	%rd14, %rd2, %rd13;
	ld.global.u32 	%r75, [%rd14];
	add.s32 	%r76, %r360, -5;
	mul.wide.u32 	%rd15, %r76, 4;
	add.s64 	%rd16, %rd2, %rd15;
	ld.global.u32 	%r77, [%rd16];
	add.s32 	%r78, %r77, %r75;
	st.global.u32 	[%rd16], %r78;
	add.s32 	%r79, %r359, -4;
	mul.wide.u32 	%rd17, %r79, 4;
	add.s64 	%rd18, %rd2, %rd17;
	ld.global.u32 	%r80, [%rd18];
	add.s32 	%r81, %r360, -4;
	mul.wide.u32 	%rd19, %r81, 4;
	add.s64 	%rd20, %rd2, %rd19;
	ld.global.u32 	%r82, [%rd20];
	add.s32 	%r83, %r82, %r80;
	st.global.u32 	[%rd20], %r83;
	add.s32 	%r84, %r359, -3;
	mul.wide.u32 	%rd21, %r84, 4;
	add.s64 	%rd22, %rd2, %rd21;
	ld.global.u32 	%r85, [%rd22];
	add.s32 	%r86, %r360, -3;
	mul.wide.u32 	%rd23, %r86, 4;
	add.s64 	%rd24, %rd2, %rd23;
	ld.global.u32 	%r87, [%rd24];
	add.s32 	%r88, %r87, %r85;
	st.global.u32 	[%rd24], %r88;
	add.s32 	%r89, %r359, -2;
	mul.wide.u32 	%rd25, %r89, 4;
	add.s64 	%rd26, %rd2, %rd25;
	ld.global.u32 	%r90, [%rd26];
	add.s32 	%r91, %r360, -2;
	mul.wide.u32 	%rd27, %r91, 4;
	add.s64 	%rd28, %rd2, %rd27;
	ld.global.u32 	%r92, [%rd28];
	add.s32 	%r93, %r92, %r90;
	st.global.u32 	[%rd28], %r93;
	add.s32 	%r94, %r359, -1;
	mul.wide.u32 	%rd29, %r94, 4;
	add.s64 	%rd30, %rd2, %rd29;
	ld.global.u32 	%r95, [%rd30];
	add.s32 	%r96, %r360, -1;
	mul.wide.u32 	%rd31, %r96, 4;
	add.s64 	%rd32, %rd2, %rd31;
	ld.global.u32 	%r97, [%rd32];
	add.s32 	%r98, %r97, %r95;
	st.global.u32 	[%rd32], %r98;
	add.s32 	%r99, %r359, 8;
	mul.wide.u32 	%rd33, %r359, 4;
	add.s64 	%rd34, %rd2, %rd33;
	ld.global.u32 	%r100, [%rd34];
	add.s32 	%r101, %r360, 8;
	mul.wide.u32 	%rd35, %r360, 4;
	add.s64 	%rd36, %rd2, %rd35;
	ld.global.u32 	%r102, [%rd36];
	add.s32 	%r103, %r102, %r100;
	st.global.u32 	[%rd36], %r103;
	add.s32 	%r104, %r359, 1;
	mul.wide.u32 	%rd37, %r104, 4;
	add.s64 	%rd38, %rd2, %rd37;
	ld.global.u32 	%r105, [%rd38];
	add.s32 	%r106, %r360, 1;
	mul.wide.u32 	%rd39, %r106, 4;
	add.s64 	%rd40, %rd2, %rd39;
	ld.global.u32 	%r107, [%rd40];
	add.s32 	%r108, %r107, %r105;
	st.global.u32 	[%rd40], %r108;
	add.s32 	%r109, %r359, 2;
	mul.wide.u32 	%rd41, %r109, 4;
	add.s64 	%rd42, %rd2, %rd41;
	ld.global.u32 	%r110, [%rd42];
	add.s32 	%r111, %r360, 2;
	mul.wide.u32 	%rd43, %r111, 4;
	add.s64 	%rd44, %rd2, %rd43;
	ld.global.u32 	%r112, [%rd44];
	add.s32 	%r113, %r112, %r110;
	st.global.u32 	[%rd44], %r113;
	add.s32 	%r114, %r359, 3;
	mul.wide.u32 	%rd45, %r114, 4;
	add.s64 	%rd46, %rd2, %rd45;
	ld.global.u32 	%r115, [%rd46];
	add.s32 	%r116, %r360, 3;
	mul.wide.u32 	%rd47, %r116, 4;
	add.s64 	%rd48, %rd2, %rd47;
	ld.global.u32 	%r117, [%rd48];
	add.s32 	%r118, %r117, %r115;
	st.global.u32 	[%rd48], %r118;
	add.s32 	%r119, %r359, 4;
	mul.wide.u32 	%rd49, %r119, 4;
	add.s64 	%rd50, %rd2, %rd49;
	ld.global.u32 	%r120, [%rd50];
	add.s32 	%r121, %r360, 4;
	mul.wide.u32 	%rd51, %r121, 4;
	add.s64 	%rd52, %rd2, %rd51;
	ld.global.u32 	%r122, [%rd52];
	add.s32 	%r123, %r122, %r120;
	st.global.u32 	[%rd52], %r123;
	add.s32 	%r124, %r359, 5;
	mul.wide.u32 	%rd53, %r124, 4;
	add.s64 	%rd54, %rd2, %rd53;
	ld.global.u32 	%r125, [%rd54];
	add.s32 	%r126, %r360, 5;
	mul.wide.u32 	%rd55, %r126, 4;
	add.s64 	%rd56, %rd2, %rd55;
	ld.global.u32 	%r127, [%rd56];
	add.s32 	%r128, %r127, %r125;
	st.global.u32 	[%rd56], %r128;
	add.s32 	%r129, %r359, 6;
	mul.wide.u32 	%rd57, %r129, 4;
	add.s64 	%rd58, %rd2, %rd57;
	ld.global.u32 	%r130, [%rd58];
	add.s32 	%r131, %r360, 6;
	mul.wide.u32 	%rd59, %r131, 4;
	add.s64 	%rd60, %rd2, %rd59;
	ld.global.u32 	%r132, [%rd60];
	add.s32 	%r133, %r132, %r130;
	st.global.u32 	[%rd60], %r133;
	add.s32 	%r134, %r359, 7;
	mul.wide.u32 	%rd61, %r134, 4;
	add.s64 	%rd62, %rd2, %rd61;
	ld.global.u32 	%r135, [%rd62];
	add.s32 	%r136, %r360, 7;
	mul.wide.u32 	%rd63, %r136, 4;
	add.s64 	%rd64, %rd2, %rd63;
	ld.global.u32 	%r137, [%rd64];
	add.s32 	%r138, %r137, %r135;
	st.global.u32 	[%rd64], %r138;
	mul.wide.u32 	%rd65, %r99, 4;
	add.s64 	%rd66, %rd2, %rd65;
	ld.global.u32 	%r139, [%rd66];
	mul.wide.u32 	%rd67, %r101, 4;
	add.s64 	%rd68, %rd2, %rd67;
	ld.global.u32 	%r140, [%rd68];
	add.s32 	%r141, %r140, %r139;
	st.global.u32 	[%rd68], %r141;
	add.s32 	%r361, %r361, 16;
	add.s32 	%r360, %r360, 16;
	add.s32 	%r359, %r359, 16;
	setp.ne.s32 	%p6, %r361, 0;
	mov.u32 	%r363, %r11;
	@%p6 bra 	$L__BB2_5;
$L__BB2_6:
	setp.eq.s32 	%p7, %r7, 0;
	@%p7 bra 	$L__BB2_16;
	setp.lt.u32 	%p8, %r8, 7;
	@%p8 bra 	$L__BB2_9;
	add.s32 	%r142, %r363, %r17;
	mul.wide.u32 	%rd69, %r142, 4;
	add.s64 	%rd70, %rd2, %rd69;
	ld.global.u32 	%r143, [%rd70];
	add.s32 	%r144, %r363, %r5;
	mul.wide.u32 	%rd71, %r144, 4;
	add.s64 	%rd72, %rd2, %rd71;
	ld.global.u32 	%r145, [%rd72];
	add.s32 	%r146, %r145, %r143;
	st.global.u32 	[%rd72], %r146;
	add.s32 	%r147, %r142, 1;
	mul.wide.u32 	%rd73, %r147, 4;
	add.s64 	%rd74, %rd2, %rd73;
	ld.global.u32 	%r148, [%rd74];
	add.s32 	%r149, %r144, 1;
	mul.wide.u32 	%rd75, %r149, 4;
	add.s64 	%rd76, %rd2, %rd75;
	ld.global.u32 	%r150, [%rd76];
	add.s32 	%r151, %r150, %r148;
	st.global.u32 	[%rd76], %r151;
	add.s32 	%r152, %r142, 2;
	mul.wide.u32 	%rd77, %r152, 4;
	add.s64 	%rd78, %rd2, %rd77;
	ld.global.u32 	%r153, [%rd78];
	add.s32 	%r154, %r144, 2;
	mul.wide.u32 	%rd79, %r154, 4;
	add.s64 	%rd80, %rd2, %rd79;
	ld.global.u32 	%r155, [%rd80];
	add.s32 	%r156, %r155, %r153;
	st.global.u32 	[%rd80], %r156;
	add.s32 	%r157, %r142, 3;
	mul.wide.u32 	%rd81, %r157, 4;
	add.s64 	%rd82, %rd2, %rd81;
	ld.global.u32 	%r158, [%rd82];
	add.s32 	%r159, %r144, 3;
	mul.wide.u32 	%rd83, %r159, 4;
	add.s64 	%rd84, %rd2, %rd83;
	ld.global.u32 	%r160, [%rd84];
	add.s32 	%r161, %r160, %r158;
	st.global.u32 	[%rd84], %r161;
	add.s32 	%r162, %r142, 4;
	mul.wide.u32 	%rd85, %r162, 4;
	add.s64 	%rd86, %rd2, %rd85;
	ld.global.u32 	%r163, [%rd86];
	add.s32 	%r164, %r144, 4;
	mul.wide.u32 	%rd87, %r164, 4;
	add.s64 	%rd88, %rd2, %rd87;
	ld.global.u32 	%r165, [%rd88];
	add.s32 	%r166, %r165, %r163;
	st.global.u32 	[%rd88], %r166;
	add.s32 	%r167, %r142, 5;
	mul.wide.u32 	%rd89, %r167, 4;
	add.s64 	%rd90, %rd2, %rd89;
	ld.global.u32 	%r168, [%rd90];
	add.s32 	%r169, %r144, 5;
	mul.wide.u32 	%rd91, %r169, 4;
	add.s64 	%rd92, %rd2, %rd91;
	ld.global.u32 	%r170, [%rd92];
	add.s32 	%r171, %r170, %r168;
	st.global.u32 	[%rd92], %r171;
	add.s32 	%r172, %r142, 6;
	mul.wide.u32 	%rd93, %r172, 4;
	add.s64 	%rd94, %rd2, %rd93;
	ld.global.u32 	%r173, [%rd94];
	add.s32 	%r174, %r144, 6;
	mul.wide.u32 	%rd95, %r174, 4;
	add.s64 	%rd96, %rd2, %rd95;
	ld.global.u32 	%r175, [%rd96];
	add.s32 	%r176, %r175, %r173;
	st.global.u32 	[%rd96], %r176;
	add.s32 	%r177, %r142, 7;
	mul.wide.u32 	%rd97, %r177, 4;
	add.s64 	%rd98, %rd2, %rd97;
	ld.global.u32 	%r178, [%rd98];
	add.s32 	%r179, %r144, 7;
	mul.wide.u32 	%rd99, %r179, 4;
	add.s64 	%rd100, %rd2, %rd99;
	ld.global.u32 	%r180, [%rd100];
	add.s32 	%r181, %r180, %r178;
	st.global.u32 	[%rd100], %r181;
	add.s32 	%r363, %r363, 8;
$L__BB2_9:
	setp.eq.s32 	%p9, %r9, 0;
	@%p9 bra 	$L__BB2_16;
	setp.lt.u32 	%p10, %r10, 3;
	@%p10 bra 	$L__BB2_12;
	add.s32 	%r182, %r363, %r17;
	mul.wide.u32 	%rd101, %r182, 4;
	add.s64 	%rd102, %rd2, %rd101;
	ld.global.u32 	%r183, [%rd102];
	add.s32 	%r184, %r363, %r5;
	mul.wide.u32 	%rd103, %r184, 4;
	add.s64 	%rd104, %rd2, %rd103;
	ld.global.u32 	%r185, [%rd104];
	add.s32 	%r186, %r185, %r183;
	st.global.u32 	[%rd104], %r186;
	add.s32 	%r187, %r182, 1;
	mul.wide.u32 	%rd105, %r187, 4;
	add.s64 	%rd106, %rd2, %rd105;
	ld.global.u32 	%r188, [%rd106];
	add.s32 	%r189, %r184, 1;
	mul.wide.u32 	%rd107, %r189, 4;
	add.s64 	%rd108, %rd2, %rd107;
	ld.global.u32 	%r190, [%rd108];
	add.s32 	%r191, %r190, %r188;
	st.global.u32 	[%rd108], %r191;
	add.s32 	%r192, %r182, 2;
	mul.wide.u32 	%rd109, %r192, 4;
	add.s64 	%rd110, %rd2, %rd109;
	ld.global.u32 	%r193, [%rd110];
	add.s32 	%r194, %r184, 2;
	mul.wide.u32 	%rd111, %r194, 4;
	add.s64 	%rd112, %rd2, %rd111;
	ld.global.u32 	%r195, [%rd112];
	add.s32 	%r196, %r195, %r193;
	st.global.u32 	[%rd112], %r196;
	add.s32 	%r197, %r182, 3;
	mul.wide.u32 	%rd113, %r197, 4;
	add.s64 	%rd114, %rd2, %rd113;
	ld.global.u32 	%r198, [%rd114];
	add.s32 	%r199, %r184, 3;
	mul.wide.u32 	%rd115, %r199, 4;
	add.s64 	%rd116, %rd2, %rd115;
	ld.global.u32 	%r200, [%rd116];
	add.s32 	%r201, %r200, %r198;
	st.global.u32 	[%rd116], %r201;
	add.s32 	%r363, %r363, 4;
$L__BB2_12:
	setp.eq.s32 	%p11, %r12, 0;
	@%p11 bra 	$L__BB2_16;
	setp.eq.s32 	%p12, %r12, 1;
	add.s32 	%r30, %r363, %r17;
	mul.wide.u32 	%rd117, %r30, 4;
	add.s64 	%rd118, %rd2, %rd117;
	ld.global.u32 	%r202, [%rd118];
	add.s32 	%r31, %r363, %r5;
	mul.wide.u32 	%rd119, %r31, 4;
	add.s64 	%rd120, %rd2, %rd119;
	ld.global.u32 	%r203, [%rd120];
	add.s32 	%r204, %r203, %r202;
	st.global.u32 	[%rd120], %r204;
	@%p12 bra 	$L__BB2_16;
	setp.eq.s32 	%p13, %r12, 2;
	add.s32 	%r205, %r30, 1;
	mul.wide.u32 	%rd121, %r205, 4;
	add.s64 	%rd122, %rd2, %rd121;
	ld.global.u32 	%r206, [%rd122];
	add.s32 	%r207, %r31, 1;
	mul.wide.u32 	%rd123, %r207, 4;
	add.s64 	%rd124, %rd2, %rd123;
	ld.global.u32 	%r208, [%rd124];
	add.s32 	%r209, %r208, %r206;
	st.global.u32 	[%rd124], %r209;
	@%p13 bra 	$L__BB2_16;
	add.s32 	%r210, %r30, 2;
	mul.wide.u32 	%rd125, %r210, 4;
	add.s64 	%rd126, %rd2, %rd125;
	ld.global.u32 	%r211, [%rd126];
	add.s32 	%r212, %r31, 2;
	mul.wide.u32 	%rd127, %r212, 4;
	add.s64 	%rd128, %rd2, %rd127;
	ld.global.u32 	%r213, [%rd128];
	add.s32 	%r214, %r213, %r211;
	st.global.u32 	[%rd128], %r214;
$L__BB2_16:
	bar.sync 	0;
	setp.gt.u32 	%p14, %r15, 3;
	@%p14 bra 	$L__BB2_2;
$L__BB2_17:
	setp.ne.s32 	%p15, %r3, 0;
	setp.eq.s32 	%p16, %r61, 0;
	or.pred  	%p17, %p15, %p16;
	@%p17 bra 	$L__BB2_30;
	mul.lo.s32 	%r32, %r61, %r4;
	mul.lo.s32 	%r33, %r61, %r1;
	add.s32 	%r216, %r61, -1;
	and.b32  	%r34, %r61, 15;
	setp.lt.u32 	%p18, %r216, 15;
	mov.b32 	%r369, 0;
	@%p18 bra 	$L__BB2_21;
	and.b32  	%r369, %r61, -16;
	neg.s32 	%r367, %r369;
	add.s32 	%r366, %r33, 7;
	add.s32 	%r365, %r32, 7;
$L__BB2_20:
	.pragma "nounroll";
	add.s32 	%r217, %r365, -7;
	mul.wide.u32 	%rd129, %r217, 4;
	add.s64 	%rd130, %rd2, %rd129;
	ld.global.u32 	%r218, [%rd130];
	add.s32 	%r219, %r366, -7;
	mul.wide.u32 	%rd131, %r219, 4;
	add.s64 	%rd132, %rd1, %rd131;
	ld.global.u32 	%r220, [%rd132];
	add.s32 	%r221, %r220, %r218;
	st.global.u32 	[%rd132], %r221;
	add.s32 	%r222, %r365, -6;
	mul.wide.u32 	%rd133, %r222, 4;
	add.s64 	%rd134, %rd2, %rd133;
	ld.global.u32 	%r223, [%rd134];
	add.s32 	%r224, %r366, -6;
	mul.wide.u32 	%rd135, %r224, 4;
	add.s64 	%rd136, %rd1, %rd135;
	ld.global.u32 	%r225, [%rd136];
	add.s32 	%r226, %r225, %r223;
	st.global.u32 	[%rd136], %r226;
	add.s32 	%r227, %r365, -5;
	mul.wide.u32 	%rd137, %r227, 4;
	add.s64 	%rd138, %rd2, %rd137;
	ld.global.u32 	%r228, [%rd138];
	add.s32 	%r229, %r366, -5;
	mul.wide.u32 	%rd139, %r229, 4;
	add.s64 	%rd140, %rd1, %rd139;
	ld.global.u32 	%r230, [%rd140];
	add.s32 	%r231, %r230, %r228;
	st.global.u32 	[%rd140], %r231;
	add.s32 	%r232, %r365, -4;
	mul.wide.u32 	%rd141, %r232, 4;
	add.s64 	%rd142, %rd2, %rd141;
	ld.global.u32 	%r233, [%rd142];
	add.s32 	%r234, %r366, -4;
	mul.wide.u32 	%rd143, %r234, 4;
	add.s64 	%rd144, %rd1, %rd143;
	ld.global.u32 	%r235, [%rd144];
	add.s32 	%r236, %r235, %r233;
	st.global.u32 	[%rd144], %r236;
	add.s32 	%r237, %r365, -3;
	mul.wide.u32 	%rd145, %r237, 4;
	add.s64 	%rd146, %rd2, %rd145;
	ld.global.u32 	%r238, [%rd146];
	add.s32 	%r239, %r366, -3;
	mul.wide.u32 	%rd147, %r239, 4;
	add.s64 	%rd148, %rd1, %rd147;
	ld.global.u32 	%r240, [%rd148];
	add.s32 	%r241, %r240, %r238;
	st.global.u32 	[%rd148], %r241;
	add.s32 	%r242, %r365, -2;
	mul.wide.u32 	%rd149, %r242, 4;
	add.s64 	%rd150, %rd2, %rd149;
	ld.global.u32 	%r243, [%rd150];
	add.s32 	%r244, %r366, -2;
	mul.wide.u32 	%rd151, %r244, 4;
	add.s64 	%rd152, %rd1, %rd151;
	ld.global.u32 	%r245, [%rd152];
	add.s32 	%r246, %r245, %r243;
	st.global.u32 	[%rd152], %r246;
	add.s32 	%r247, %r365, -1;
	mul.wide.u32 	%rd153, %r247, 4;
	add.s64 	%rd154, %rd2, %rd153;
	ld.global.u32 	%r248, [%rd154];
	add.s32 	%r249, %r366, -1;
	mul.wide.u32 	%rd155, %r249, 4;
	add.s64 	%rd156, %rd1, %rd155;
	ld.global.u32 	%r250, [%rd156];
	add.s32 	%r251, %r250, %r248;
	st.global.u32 	[%rd156], %r251;
	add.s32 	%r252, %r365, 8;
	mul.wide.u32 	%rd157, %r365, 4;
	add.s64 	%rd158, %rd2, %rd157;
	ld.global.u32 	%r253, [%rd158];
	add.s32 	%r254, %r366, 8;
	mul.wide.u32 	%rd159, %r366, 4;
	add.s64 	%rd160, %rd1, %rd159;
	ld.global.u32 	%r255, [%rd160];
	add.s32 	%r256, %r255, %r253;
	st.global.u32 	[%rd160], %r256;
	add.s32 	%r257, %r365, 1;
	mul.wide.u32 	%rd161, %r257, 4;
	add.s64 	%rd162, %rd2, %rd161;
	ld.global.u32 	%r258, [%rd162];
	add.s32 	%r259, %r366, 1;
	mul.wide.u32 	%rd163, %r259, 4;
	add.s64 	%rd164, %rd1, %rd163;
	ld.global.u32 	%r260, [%rd164];
	add.s32 	%r261, %r260, %r258;
	st.global.u32 	[%rd164], %r261;
	add.s32 	%r262, %r365, 2;
	mul.wide.u32 	%rd165, %r262, 4;
	add.s64 	%rd166, %rd2, %rd165;
	ld.global.u32 	%r263, [%rd166];
	add.s32 	%r264, %r366, 2;
	mul.wide.u32 	%rd167, %r264, 4;
	add.s64 	%rd168, %rd1, %rd167;
	ld.global.u32 	%r265, [%rd168];
	add.s32 	%r266, %r265, %r263;
	st.global.u32 	[%rd168], %r266;
	add.s32 	%r267, %r365, 3;
	mul.wide.u32 	%rd169, %r267, 4;
	add.s64 	%rd170, %rd2, %rd169;
	ld.global.u32 	%r268, [%rd170];
	add.s32 	%r269, %r366, 3;
	mul.wide.u32 	%rd171, %r269, 4;
	add.s64 	%rd172, %rd1, %rd171;
	ld.global.u32 	%r270, [%rd172];
	add.s32 	%r271, %r270, %r268;
	st.global.u32 	[%rd172], %r271;
	add.s32 	%r272, %r365, 4;
	mul.wide.u32 	%rd173, %r272, 4;
	add.s64 	%rd174, %rd2, %rd173;
	ld.global.u32 	%r273, [%rd174];
	add.s32 	%r274, %r366, 4;
	mul.wide.u32 	%rd175, %r274, 4;
	add.s64 	%rd176, %rd1, %rd175;
	ld.global.u32 	%r275, [%rd176];
	add.s32 	%r276, %r275, %r273;
	st.global.u32 	[%rd176], %r276;
	add.s32 	%r277, %r365, 5;
	mul.wide.u32 	%rd177, %r277, 4;
	add.s64 	%rd178, %rd2, %rd177;
	ld.global.u32 	%r278, [%rd178];
	add.s32 	%r279, %r366, 5;
	mul.wide.u32 	%rd179, %r279, 4;
	add.s64 	%rd180, %rd1, %rd179;
	ld.global.u32 	%r280, [%rd180];
	add.s32 	%r281, %r280, %r278;
	st.global.u32 	[%rd180], %r281;
	add.s32 	%r282, %r365, 6;
	mul.wide.u32 	%rd181, %r282, 4;
	add.s64 	%rd182, %rd2, %rd181;
	ld.global.u32 	%r283, [%rd182];
	add.s32 	%r284, %r366, 6;
	mul.wide.u32 	%rd183, %r284, 4;
	add.s64 	%rd184, %rd1, %rd183;
	ld.global.u32 	%r285, [%rd184];
	add.s32 	%r286, %r285, %r283;
	st.global.u32 	[%rd184], %r286;
	add.s32 	%r287, %r365, 7;
	mul.wide.u32 	%rd185, %r287, 4;
	add.s64 	%rd186, %rd2, %rd185;
	ld.global.u32 	%r288, [%rd186];
	add.s32 	%r289, %r366, 7;
	mul.wide.u32 	%rd187, %r289, 4;
	add.s64 	%rd188, %rd1, %rd187;
	ld.global.u32 	%r290, [%rd188];
	add.s32 	%r291, %r290, %r288;
	st.global.u32 	[%rd188], %r291;
	mul.wide.u32 	%rd189, %r252, 4;
	add.s64 	%rd190, %rd2, %rd189;
	ld.global.u32 	%r292, [%rd190];
	mul.wide.u32 	%rd191, %r254, 4;
	add.s64 	%rd192, %rd1, %rd191;
	ld.global.u32 	%r293, [%rd192];
	add.s32 	%r294, %r293, %r292;
	st.global.u32 	[%rd192], %r294;
	add.s32 	%r367, %r367, 16;
	add.s32 	%r366, %r366, 16;
	add.s32 	%r365, %r365, 16;
	setp.ne.s32 	%p19, %r367, 0;
	@%p19 bra 	$L__BB2_20;
$L__BB2_21:
	setp.eq.s32 	%p20, %r34, 0;
	@%p20 bra 	$L__BB2_30;
	and.b32  	%r46, %r61, 7;
	setp.lt.u32 	%p21, %r34, 8;
	@%p21 bra 	$L__BB2_24;
	add.s32 	%r295, %r369, %r32;
	mul.wide.u32 	%rd193, %r295, 4;
	add.s64 	%rd194, %rd2, %rd193;
	ld.global.u32 	%r296, [%rd194];
	add.s32 	%r297, %r369, %r33;
	mul.wide.u32 	%rd195, %r297, 4;
	add.s64 	%rd196, %rd1, %rd195;
	ld.global.u32 	%r298, [%rd196];
	add.s32 	%r299, %r298, %r296;
	st.global.u32 	[%rd196], %r299;
	add.s32 	%r300, %r295, 1;
	mul.wide.u32 	%rd197, %r300, 4;
	add.s64 	%rd198, %rd2, %rd197;
	ld.global.u32 	%r301, [%rd198];
	add.s32 	%r302, %r297, 1;
	mul.wide.u32 	%rd199, %r302, 4;
	add.s64 	%rd200, %rd1, %rd199;
	ld.global.u32 	%r303, [%rd200];
	add.s32 	%r304, %r303, %r301;
	st.global.u32 	[%rd200], %r304;
	add.s32 	%r305, %r295, 2;
	mul.wide.u32 	%rd201, %r305, 4;
	add.s64 	%rd202, %rd2, %rd201;
	ld.global.u32 	%r306, [%rd202];
	add.s32 	%r307, %r297, 2;
	mul.wide.u32 	%rd203, %r307, 4;
	add.s64 	%rd204, %rd1, %rd203;
	ld.global.u32 	%r308, [%rd204];
	add.s32 	%r309, %r308, %r306;
	st.global.u32 	[%rd204], %r309;
	add.s32 	%r310, %r295, 3;
	mul.wide.u32 	%rd205, %r310, 4;
	add.s64 	%rd206, %rd2, %rd205;
	ld.global.u32 	%r311, [%rd206];
	add.s32 	%r312, %r297, 3;
	mul.wide.u32 	%rd207, %r312, 4;
	add.s64 	%rd208, %rd1, %rd207;
	ld.global.u32 	%r313, [%rd208];
	add.s32 	%r314, %r313, %r311;
	st.global.u32 	[%rd208], %r314;
	add.s32 	%r315, %r295, 4;
	mul.wide.u32 	%rd209, %r315, 4;
	add.s64 	%rd210, %rd2, %rd209;
	ld.global.u32 	%r316, [%rd210];
	add.s32 	%r317, %r297, 4;
	mul.wide.u32 	%rd211, %r317, 4;
	add.s64 	%rd212, %rd1, %rd211;
	ld.global.u32 	%r318, [%rd212];
	add.s32 	%r319, %r318, %r316;
	st.global.u32 	[%rd212], %r319;
	add.s32 	%r320, %r295, 5;
	mul.wide.u32 	%rd213, %r320, 4;
	add.s64 	%rd214, %rd2, %rd213;
	ld.global.u32 	%r321, [%rd214];
	add.s32 	%r322, %r297, 5;
	mul.wide.u32 	%rd215, %r322, 4;
	add.s64 	%rd216, %rd1, %rd215;
	ld.global.u32 	%r323, [%rd216];
	add.s32 	%r324, %r323, %r321;
	st.global.u32 	[%rd216], %r324;
	add.s32 	%r325, %r295, 6;
	mul.wide.u32 	%rd217, %r325, 4;
	add.s64 	%rd218, %rd2, %rd217;
	ld.global.u32 	%r326, [%rd218];
	add.s32 	%r327, %r297, 6;
	mul.wide.u32 	%rd219, %r327, 4;
	add.s64 	%rd220, %rd1, %rd219;
	ld.global.u32 	%r328, [%rd220];
	add.s32 	%r329, %r328, %r326;
	st.global.u32 	[%rd220], %r329;
	add.s32 	%r330, %r295, 7;
	mul.wide.u32 	%rd221, %r330, 4;
	add.s64 	%rd222, %rd2, %rd221;
	ld.global.u32 	%r331, [%rd222];
	add.s32 	%r332, %r297, 7;
	mul.wide.u32 	%rd223, %r332, 4;
	add.s64 	%rd224, %rd1, %rd223;
	ld.global.u32 	%r333, [%rd224];
	add.s32 	%r334, %r333, %r331;
	st.global.u32 	[%rd224], %r334;
	add.s32 	%r369, %r369, 8;
$L__BB2_24:
	setp.eq.s32 	%p22, %r46, 0;
	@%p22 bra 	$L__BB2_30;
	and.b32  	%r49, %r61, 3;
	setp.lt.u32 	%p23, %r46, 4;
	@%p23 bra 	$L__BB2_27;
	add.s32 	%r335, %r369, %r32;
	mul.wide.u32 	%rd225, %r335, 4;
	add.s64 	%rd226, %rd2, %rd225;
	ld.global.u32 	%r336, [%rd226];
	add.s32 	%r337, %r369, %r33;
	mul.wide.u32 	%rd227, %r337, 4;
	add.s64 	%rd228, %rd1, %rd227;
	ld.global.u32 	%r338, [%rd228];
	add.s32 	%r339, %r338, %r336;
	st.global.u32 	[%rd228], %r339;
	add.s32 	%r340, %r335, 1;
	mul.wide.u32 	%rd229, %r340, 4;
	add.s64 	%rd230, %rd2, %rd229;
	ld.global.u32 	%r341, [%rd230];
	add.s32 	%r342, %r337, 1;
	mul.wide.u32 	%rd231, %r342, 4;
	add.s64 	%rd232, %rd1, %rd231;
	ld.global.u32 	%r343, [%rd232];
	add.s32 	%r344, %r343, %r341;
	st.global.u32 	[%rd232], %r344;
	add.s32 	%r345, %r335, 2;
	mul.wide.u32 	%rd233, %r345, 4;
	add.s64 	%rd234, %rd2, %rd233;
	ld.global.u32 	%r346, [%rd234];
	add.s32 	%r347, %r337, 2;
	mul.wide.u32 	%rd235, %r347, 4;
	add.s64 	%rd236, %rd1, %rd235;
	ld.global.u32 	%r348, [%rd236];
	add.s32 	%r349, %r348, %r346;
	st.global.u32 	[%rd236], %r349;
	add.s32 	%r350, %r335, 3;
	mul.wide.u32 	%rd237, %r350, 4;
	add.s64 	%rd238, %rd2, %rd237;
	ld.global.u32 	%r351, [%rd238];
	add.s32 	%r352, %r337, 3;
	mul.wide.u32 	%rd239, %r352, 4;
	add.s64 	%rd240, %rd1, %rd239;
	ld.global.u32 	%r353, [%rd240];
	add.s32 	%r354, %r353, %r351;
	st.global.u32 	[%rd240], %r354;
	add.s32 	%r369, %r369, 4;
$L__BB2_27:
	setp.eq.s32 	%p24, %r49, 0;
	@%p24 bra 	$L__BB2_30;
	add.s32 	%r373, %r369, %r33;
	add.s32 	%r372, %r369, %r32;
	neg.s32 	%r371, %r49;
$L__BB2_29:
	.pragma "nounroll";
	mul.wide.u32 	%rd241, %r372, 4;
	add.s64 	%rd242, %rd2, %rd241;
	ld.global.u32 	%r355, [%rd242];
	mul.wide.u32 	%rd243, %r373, 4;
	add.s64 	%rd244, %rd1, %rd243;
	ld.global.u32 	%r356, [%rd244];
	add.s32 	%r357, %r356, %r355;
	st.global.u32 	[%rd244], %r357;
	add.s32 	%r373, %r373, 1;
	add.s32 	%r372, %r372, 1;
	add.s32 	%r371, %r371, 1;
	setp.ne.s32 	%p25, %r371, 0;
	@%p25 bra 	$L__BB2_29;
$L__BB2_30:
	ret;

}


// ===== COMPILED SASS (sm_100) =====

	.target	sm_100

	.elftype	@"ET_EXEC"


//--------------------- .note.nv.tkinfo           --------------------------
	.section	.note.nv.tkinfo,"",@"SHT_NOTE"
	.sectionflags	@"SHF_NOTE_NV_TKINFO"
	.tkinfo
        /*0018*/ 	.word	0x00000002
        /*0030*/ 	.string	""
        /*0030*/ 	.string	"ptxas"
        /*0030*/ 	.string	"Cuda compilation tools, release 13.0, V13.0.88"
        /*0030*/ 	.string	"Build cuda_13.0.r13.0/compiler.36424714_0"
        /*0030*/ 	.string	"-arch sm_100 -m 64 "



//--------------------- .note.nv.cuinfo           --------------------------
	.section	.note.nv.cuinfo,"",@"SHT_NOTE"
	.sectionflags	@"SHF_NOTE_NV_CUINFO"
        /*0018*/ 	.short	0x0002
        /*001a*/ 	.short	0x0064
        /*001c*/ 	.short	0x0082
	.zero		2


//--------------------- .nv.info                  --------------------------
	.section	.nv.info,"",@"SHT_CUDA_INFO"
	.align	4


	//----- nvinfo : EIATTR_REGCOUNT
	.align		4
        /*0000*/ 	.byte	0x04, 0x2f
        /*0002*/ 	.short	(.L_1 - .L_0)
	.align		4
.L_0:
        /*0004*/ 	.word	index@(_Z22gpu_compute_rdf_kernelP6float4jjfffffffPjjS1_S1_S1_S1_bbbj)
        /*0008*/ 	.word	0x00000024


	//----- nvinfo : EIATTR_FRAME_SIZE
	.align		4
.L_1:
        /*000c*/ 	.byte	0x04, 0x11
        /*000e*/ 	.short	(.L_3 - .L_2)
	.align		4
.L_2:
        /*0010*/ 	.word	index@($__internal_1_$__cuda_sm3x_div_rn_noftz_f32_slowpath)
        /*0014*/ 	.word	0x00000000


	//----- nvinfo : EIATTR_FRAME_SIZE
	.align		4
.L_3:
        /*0018*/ 	.byte	0x04, 0x11
        /*001a*/ 	.short	(.L_5 - .L_4)
	.align		4
.L_4:
        /*001c*/ 	.word	index@($__internal_0_$__cuda_sm20_sqrt_rn_f32_slowpath)
        /*0020*/ 	.word	0x00000000


	//----- nvinfo : EIATTR_FRAME_SIZE
	.align		4
.L_5:
        /*0024*/ 	.byte	0x04, 0x11
        /*0026*/ 	.short	(.L_7 - .L_6)
	.align		4
.L_6:
        /*0028*/ 	.word	index@(_Z22gpu_compute_rdf_kernelP6float4jjfffffffPjjS1_S1_S1_S1_bbbj)
        /*002c*/ 	.word	0x00000000


	//----- nvinfo : EIATTR_REGCOUNT
	.align		4
.L_7:
        /*0030*/ 	.byte	0x04, 0x2f
        /*0032*/ 	.short	(.L_9 - .L_8)
	.align		4
.L_8:
        /*0034*/ 	.word	index@(_Z37gpu_compute_partial_sums_share_memoryPjS_j)
        /*0038*/ 	.word	0x00000020


	//----- nvinfo : EIATTR_FRAME_SIZE
	.align		4
.L_9:
        /*003c*/ 	.byte	0x04, 0x11
        /*003e*/ 	.short	(.L_11 - .L_10)
	.align		4
.L_10:
        /*0040*/ 	.word	index@(_Z37gpu_compute_partial_sums_share_memoryPjS_j)
        /*0044*/ 	.word	0x00000000


	//----- nvinfo : EIATTR_REGCOUNT
	.align		4
.L_11:
        /*0048*/ 	.byte	0x04, 0x2f
        /*004a*/ 	.short	(.L_13 - .L_12)
	.align		4
.L_12:
        /*004c*/ 	.word	index@(_Z24gpu_compute_partial_sumsPjS_j)
        /*0050*/ 	.word	0x00000020


	//----- nvinfo : EIATTR_FRAME_SIZE
	.align		4
.L_13:
        /*0054*/ 	.byte	0x04, 0x11
        /*0056*/ 	.short	(.L_15 - .L_14)
	.align		4
.L_14:
        /*0058*/ 	.word	index@(_Z24gpu_compute_partial_sumsPjS_j)
        /*005c*/ 	.word	0x00000000


	//----- nvinfo : EIATTR_MIN_STACK_SIZE
	.align		4
.L_15:
        /*0060*/ 	.byte	0x04, 0x12
        /*0062*/ 	.short	(.L_17 - .L_16)
	.align		4
.L_16:
        /*0064*/ 	.word	index@(_Z24gpu_compute_partial_sumsPjS_j)
        /*0068*/ 	.word	0x00000000


	//----- nvinfo : EIATTR_MIN_STACK_SIZE
	.align		4
.L_17:
        /*006c*/ 	.byte	0x04, 0x12
        /*006e*/ 	.short	(.L_19 - .L_18)
	.align		4
.L_18:
        /*0070*/ 	.word	index@(_Z37gpu_compute_partial_sums_share_memoryPjS_j)
        /*0074*/ 	.word	0x00000000


	//----- nvinfo : EIATTR_MIN_STACK_SIZE
	.align		4
.L_19:
        /*0078*/ 	.byte	0x04, 0x12
        /*007a*/ 	.short	(.L_21 - .L_20)
	.align		4
.L_20:
        /*007c*/ 	.word	index@(_Z22gpu_compute_rdf_kernelP6float4jjfffffffPjjS1_S1_S1_S1_bbbj)
        /*0080*/ 	.word	0x00000000
.L_21:


//--------------------- .nv.compat                --------------------------
	.section	.nv.compat,"",@"SHT_CUDA_COMPAT_INFO"
	.align	4
        /*0000*/ 	.byte	0x02, 0x09, 0x00, 0x00, 0x02, 0x02, 0x01, 0x00, 0x02, 0x05, 0x05, 0x00, 0x03, 0x07, 0x01, 0x01
        /*0010*/ 	.byte	0x02, 0x03, 0x00, 0x00, 0x02, 0x06, 0x01, 0x00, 0x04, 0x0b, 0x08, 0x00, 0x01, 0x00, 0x00, 0x00
        /*0020*/ 	.byte	0x00, 0x00, 0x00, 0x00


//--------------------- .nv.info._Z24gpu_compute_partial_sumsPjS_j --------------------------
	.section	.nv.info._Z24gpu_compute_partial_sumsPjS_j,"",@"SHT_CUDA_INFO"
	.sectionflags	@""
	.align	4


	//----- nvinfo : EIATTR_CUDA_API_VERSION
	.align		4
        /*0000*/ 	.byte	0x04, 0x37
        /*0002*/ 	.short	(.L_23 - .L_22)
.L_22:
        /*0004*/ 	.word	0x00000082


	//----- nvinfo : EIATTR_KPARAM_INFO
	.align		4
.L_23:
        /*0008*/ 	.byte	0x04, 0x17
        /*000a*/ 	.short	(.L_25 - .L_24)
.L_24:
        /*000c*/ 	.word	0x00000000
        /*0010*/ 	.short	0x0002
        /*0012*/ 	.short	0x0010
        /*0014*/ 	.byte	0x00, 0xf0, 0x11, 0x00


	//----- nvinfo : EIATTR_KPARAM_INFO
	.align		4
.L_25:
        /*0018*/ 	.byte	0x04, 0x17
        /*001a*/ 	.short	(.L_27 - .L_26)
.L_26:
        /*001c*/ 	.word	0x00000000
        /*0020*/ 	.short	0x0001
        /*0022*/ 	.short	0x0008
        /*0024*/ 	.byte	0x00, 0xf5, 0x21, 0x00


	//----- nvinfo : EIATTR_KPARAM_INFO
	.align		4
.L_27:
        /*0028*/ 	.byte	0x04, 0x17
        /*002a*/ 	.short	(.L_29 - .L_28)
.L_28:
        /*002c*/ 	.word	0x00000000
        /*0030*/ 	.short	0x0000
        /*0032*/ 	.short	0x0000
        /*0034*/ 	.byte	0x00, 0xf5, 0x21, 0x00


	//----- nvinfo : EIATTR_SPARSE_MMA_MASK
	.align		4
.L_29:
        /*0038*/ 	.byte	0x03, 0x50
        /*003a*/ 	.short	0x0000


	//----- nvinfo : EIATTR_MAXREG_COUNT
	.align		4
        /*003c*/ 	.byte	0x03, 0x1b
        /*003e*/ 	.short	0x00ff


	//----- nvinfo : EIATTR_NUM_BARRIERS
	.align		4
        /*0040*/ 	.byte	0x02, 0x4c
        /*0042*/ 	.byte	0x01
	.zero		1


	//----- nvinfo : EIATTR_MERCURY_ISA_VERSION
	.align		4
        /*0044*/ 	.byte	0x03, 0x5f
        /*0046*/ 	.short	0x0101


	//----- nvinfo : EIATTR_VRC_CTA_INIT_COUNT
	.align		4
        /*0048*/ 	.byte	0x02, 0x4a
	.zero		1
	.zero		1


	//----- nvinfo : EIATTR_EXIT_INSTR_OFFSETS
	.align		4
        /*004c*/ 	.byte	0x04, 0x1c
        /*004e*/ 	.short	(.L_31 - .L_30)


	//   ....[0]....
.L_30:
        /*0050*/ 	.word	0x00001360


	//   ....[1]....
        /*0054*/ 	.word	0x00001c60


	//   ....[2]....
        /*0058*/ 	.word	0x000020e0


	//   ....[3]....
        /*005c*/ 	.word	0x00002360


	//   ....[4]....
        /*0060*/ 	.word	0x00002470


	//----- nvinfo : EIATTR_CRS_STACK_SIZE
	.align		4
.L_31:
        /*0064*/ 	.byte	0x04, 0x1e
        /*0066*/ 	.short	(.L_33 - .L_32)
.L_32:
        /*0068*/ 	.word	0x00000000


	//----- nvinfo : EIATTR_CBANK_PARAM_SIZE
	.align		4
.L_33:
        /*006c*/ 	.byte	0x03, 0x19
        /*006e*/ 	.short	0x0014


	//----- nvinfo : EIATTR_PARAM_CBANK
	.align		4
        /*0070*/ 	.byte	0x04, 0x0a
        /*0072*/ 	.short	(.L_35 - .L_34)
	.align		4
.L_34:
        /*0074*/ 	.word	index@(.nv.constant0._Z24gpu_compute_partial_sumsPjS_j)
        /*0078*/ 	.short	0x0380
        /*007a*/ 	.short	0x0014


	//----- nvinfo : EIATTR_SW_WAR
	.align		4
.L_35:
        /*007c*/ 	.byte	0x04, 0x36
        /*007e*/ 	.short	(.L_37 - .L_36)
.L_36:
        /*0080*/ 	.word	0x00000008
.L_37:


//--------------------- .nv.info._Z37gpu_compute_partial_sums_share_memoryPjS_j --------------------------
	.section	.nv.info._Z37gpu_compute_partial_sums_share_memoryPjS_j,"",@"SHT_CUDA_INFO"
	.sectionflags	@""
	.align	4


	//----- nvinfo : EIATTR_CUDA_API_VERSION
	.align		4
        /*0000*/ 	.byte	0x04, 0x37
        /*0002*/ 	.short	(.L_39 - .L_38)
.L_38:
        /*0004*/ 	.word	0x00000082


	//----- nvinfo : EIATTR_KPARAM_INFO
	.align		4
.L_39:
        /*0008*/ 	.byte	0x04, 0x17
        /*000a*/ 	.short	(.L_41 - .L_40)
.L_40:
        /*000c*/ 	.word	0x00000000
        /*0010*/ 	.short	0x0002
        /*0012*/ 	.short	0x0010
        /*0014*/ 	.byte	0x00, 0xf0, 0x11, 0x00


	//----- nvinfo : EIATTR_KPARAM_INFO
	.align		4
.L_41:
        /*0018*/ 	.byte	0x04, 0x17
        /*001a*/ 	.short	(.L_43 - .L_42)
.L_42:
        /*001c*/ 	.word	0x00000000
        /*0020*/ 	.short	0x0001
        /*0022*/ 	.short	0x0008
        /*0024*/ 	.byte	0x00, 0xf5, 0x21, 0x00


	//----- nvinfo : EIATTR_KPARAM_INFO
	.align		4
.L_43:
        /*0028*/ 	.byte	0x04, 0x17
        /*002a*/ 	.short	(.L_45 - .L_44)
.L_44:
        /*002c*/ 	.word	0x00000000
        /*0030*/ 	.short	0x0000
        /*0032*/ 	.short	0x0000
        /*0034*/ 	.byte	0x00, 0xf5, 0x21, 0x00


	//----- nvinfo : EIATTR_SPARSE_MMA_MASK
	.align		4
.L_45:
        /*0038*/ 	.byte	0x03, 0x50
        /*003a*/ 	.short	0x0000


	//----- nvinfo : EIATTR_MAXREG_COUNT
	.align		4
        /*003c*/ 	.byte	0x03, 0x1b
        /*003e*/ 	.short	0x00ff


	//----- nvinfo : EIATTR_NUM_BARRIERS
	.align		4
        /*0040*/ 	.byte	0x02, 0x4c
        /*0042*/ 	.byte	0x01
	.zero		1


	//----- nvinfo : EIATTR_MERCURY_ISA_VERSION
	.align		4
        /*0044*/ 	.byte	0x03, 0x5f
        /*0046*/ 	.short	0x0101


	//----- nvinfo : EIATTR_VRC_CTA_INIT_COUNT
	.align		4
        /*0048*/ 	.byte	0x02, 0x4a
	.zero		1
	.zero		1


	//----- nvinfo : EIATTR_EXIT_INSTR_OFFSETS
	.align		4
        /*004c*/ 	.byte	0x04, 0x1c
        /*004e*/ 	.short	(.L_47 - .L_46)


	//   ....[0]....
.L_46:
        /*0050*/ 	.word	0x000012f0


	//   ....[1]....
        /*0054*/ 	.word	0x00001960


	//   ....[2]....
        /*0058*/ 	.word	0x00001cb0


	//   ....[3]....
        /*005c*/ 	.word	0x00001eb0


	//   ....[4]....
        /*0060*/ 	.word	0x00001fd0


	//----- nvinfo : EIATTR_CRS_STACK_SIZE
	.align		4
.L_47:
        /*0064*/ 	.byte	0x04, 0x1e
        /*0066*/ 	.short	(.L_49 - .L_48)
.L_48:
        /*0068*/ 	.word	0x00000000


	//----- nvinfo : EIATTR_CBANK_PARAM_SIZE
	.align		4
.L_49:
        /*006c*/ 	.byte	0x03, 0x19
        /*006e*/ 	.short	0x0014


	//----- nvinfo : EIATTR_PARAM_CBANK
	.align		4
        /*0070*/ 	.byte	0x04, 0x0a
        /*0072*/ 	.short	(.L_51 - .L_50)
	.align		4
.L_50:
        /*0074*/ 	.word	index@(.nv.constant0._Z37gpu_compute_partial_sums_share_memoryPjS_j)
        /*0078*/ 	.short	0x0380
        /*007a*/ 	.short	0x0014


	//----- nvinfo : EIATTR_SW_WAR
	.align		4
.L_51:
        /*007c*/ 	.byte	0x04, 0x36
        /*007e*/ 	.short	(.L_53 - .L_52)
.L_52:
        /*0080*/ 	.word	0x00000008
.L_53:


//--------------------- .nv.info._Z22gpu_compute_rdf_kernelP6float4jjfffffffPjjS1_S1_S1_S1_bbbj --------------------------
	.section	.nv.info._Z22gpu_compute_rdf_kernelP6float4jjfffffffPjjS1_S1_S1_S1_bbbj,"",@"SHT_CUDA_INFO"
	.sectionflags	@""
	.align	4


	//----- nvinfo : EIATTR_CUDA_API_VERSION
	.align		4
        /*0000*/ 	.byte	0x04, 0x37
        /*0002*/ 	.short	(.L_55 - .L_54)
.L_54:
        /*0004*/ 	.word	0x00000082


	//----- nvinfo : EIATTR_KPARAM_INFO
	.align		4
.L_55:
        /*0008*/ 	.byte	0x04, 0x17
        /*000a*/ 	.short	(.L_57 - .L_56)
.L_56:
        /*000c*/ 	.word	0x00000000
        /*0010*/ 	.short	0x0013
        /*0012*/ 	.short	0x0064
        /*0014*/ 	.byte	0x00, 0xf0, 0x11, 0x00


	//----- nvinfo : EIATTR_KPARAM_INFO
	.align		4
.L_57:
        /*0018*/ 	.byte	0x04, 0x17
        /*001a*/ 	.short	(.L_59 - .L_58)
.L_58:
        /*001c*/ 	.word	0x00000000
        /*0020*/ 	.short	0x0012
        /*0022*/ 	.short	0x0062
        /*0024*/ 	.byte	0x00, 0xf0, 0x05, 0x00


	//----- nvinfo : EIATTR_KPARAM_INFO
	.align		4
.L_59:
        /*0028*/ 	.byte	0x04, 0x17
        /*002a*/ 	.short	(.L_61 - .L_60)
.L_60:
        /*002c*/ 	.word	0x00000000
        /*0030*/ 	.short	0x0011
        /*0032*/ 	.short	0x0061
        /*0034*/ 	.byte	0x00, 0xf0, 0x05, 0x00


	//----- nvinfo : EIATTR_KPARAM_INFO
	.align		4
.L_61:
        /*0038*/ 	.byte	0x04, 0x17
        /*003a*/ 	.short	(.L_63 - .L_62)
.L_62:
        /*003c*/ 	.word	0x00000000
        /*0040*/ 	.short	0x0010
        /*0042*/ 	.short	0x0060
        /*0044*/ 	.byte	0x00, 0xf0, 0x05, 0x00


	//----- nvinfo : EIATTR_KPARAM_INFO
	.align		4
.L_63:
        /*0048*/ 	.byte	0x04, 0x17
        /*004a*/ 	.short	(.L_65 - .L_64)
.L_64:
        /*004c*/ 	.word	0x00000000
        /*0050*/ 	.short	0x000f
        /*0052*/ 	.short	0x0058
        /*0054*/ 	.byte	0x00, 0xf5, 0x21, 0x00


	//----- nvinfo : EIATTR_KPARAM_INFO
	.align		4
.L_65:
        /*0058*/ 	.byte	0x04, 0x17
        /*005a*/ 	.short	(.L_67 - .L_66)
.L_66:
        /*005c*/ 	.word	0x00000000
        /*0060*/ 	.short	0x000e
        /*0062*/ 	.short	0x0050
        /*0064*/ 	.byte	0x00, 0xf5, 0x21, 0x00


	//----- nvinfo : EIATTR_KPARAM_INFO
	.align		4
.L_67:
        /*0068*/ 	.byte	0x04, 0x17
        /*006a*/ 	.short	(.L_69 - .L_68)
.L_68:
        /*006c*/ 	.word	0x00000000
        /*0070*/ 	.short	0x000d
        /*0072*/ 	.short	0x0048
        /*0074*/ 	.byte	0x00, 0xf5, 0x21, 0x00


	//----- nvinfo : EIATTR_KPARAM_INFO
	.align		4
.L_69:
        /*0078*/ 	.byte	0x04, 0x17
        /*007a*/ 	.short	(.L_71 - .L_70)
.L_70:
        /*007c*/ 	.word	0x00000000
        /*0080*/ 	.short	0x000c
        /*0082*/ 	.short	0x0040
        /*0084*/ 	.byte	0x00, 0xf5, 0x21, 0x00


	//----- nvinfo : EIATTR_KPARAM_INFO
	.align		4
.L_71:
        /*0088*/ 	.byte	0x04, 0x17
        /*008a*/ 	.short	(.L_73 - .L_72)
.L_72:
        /*008c*/ 	.word	0x00000000
        /*0090*/ 	.short	0x000b
        /*0092*/ 	.short	0x0038
        /*0094*/ 	.byte	0x00, 0xf0, 0x11, 0x00


	//----- nvinfo : EIATTR_KPARAM_INFO
	.align		4
.L_73:
        /*0098*/ 	.byte	0x04, 0x17
        /*009a*/ 	.short	(.L_75 - .L_74)
.L_74:
        /*009c*/ 	.word	0x00000000
        /*00a0*/ 	.short	0x000a
        /*00a2*/ 	.short	0x0030
        /*00a4*/ 	.byte	0x00, 0xf5, 0x21, 0x00


	//----- nvinfo : EIATTR_KPARAM_INFO
	.align		4
.L_75:
        /*00a8*/ 	.byte	0x04, 0x17
        /*00aa*/ 	.short	(.L_77 - .L_76)
.L_76:
        /*00ac*/ 	.word	0x00000000
        /*00b0*/ 	.short	0x0009
        /*00b2*/ 	.short	0x0028
        /*00b4*/ 	.byte	0x00, 0xf0, 0x11, 0x00


	//----- nvinfo : EIATTR_KPARAM_INFO
	.align		4
.L_77:
        /*00b8*/ 	.byte	0x04, 0x17
        /*00ba*/ 	.short	(.L_79 - .L_78)
.L_78:
        /*00bc*/ 	.word	0x00000000
        /*00c0*/ 	.short	0x0008
        /*00c2*/ 	.short	0x0024
        /*00c4*/ 	.byte	0x00, 0xf0, 0x11, 0x00


	//----- nvinfo : EIATTR_KPARAM_INFO
	.align		4
.L_79:
        /*00c8*/ 	.byte	0x04, 0x17
        /*00ca*/ 	.short	(.L_81 - .L_80)
.L_80:
        /*00cc*/ 	.word	0x00000000
        /*00d0*/ 	.short	0x0007
        /*00d2*/ 	.short	0x0020
        /*00d4*/ 	.byte	0x00, 0xf0, 0x11, 0x00


	//----- nvinfo : EIATTR_KPARAM_INFO
	.align		4
.L_81:
        /*00d8*/ 	.byte	0x04, 0x17
        /*00da*/ 	.short	(.L_83 - .L_82)
.L_82:
        /*00dc*/ 	.word	0x00000000
        /*00e0*/ 	.short	0x0006
        /*00e2*/ 	.short	0x001c
        /*00e4*/ 	.byte	0x00, 0xf0, 0x11, 0x00


	//----- nvinfo : EIATTR_KPARAM_INFO
	.align		4
.L_83:
        /*00e8*/ 	.byte	0x04, 0x17
        /*00ea*/ 	.short	(.L_85 - .L_84)
.L_84:
        /*00ec*/ 	.word	0x00000000
        /*00f0*/ 	.short	0x0005
        /*00f2*/ 	.short	0x0018
        /*00f4*/ 	.byte	0x00, 0xf0, 0x11, 0x00


	//----- nvinfo : EIATTR_KPARAM_INFO
	.align		4
.L_85:
        /*00f8*/ 	.byte	0x04, 0x17
        /*00fa*/ 	.short	(.L_87 - .L_86)
.L_86:
        /*00fc*/ 	.word	0x00000000
        /*0100*/ 	.short	0x0004
        /*0102*/ 	.short	0x0014
        /*0104*/ 	.byte	0x00, 0xf0, 0x11, 0x00


	//----- nvinfo : EIATTR_KPARAM_INFO
	.align		4
.L_87:
        /*0108*/ 	.byte	0x04, 0x17
        /*010a*/ 	.short	(.L_89 - .L_88)
.L_88:
        /*010c*/ 	.word	0x00000000
        /*0110*/ 	.short	0x0003
        /*0112*/ 	.short	0x0010
        /*0114*/ 	.byte	0x00, 0xf0, 0x11, 0x00


	//----- nvinfo : EIATTR_KPARAM_INFO
	.align		4
.L_89:
        /*0118*/ 	.byte	0x04, 0x17
        /*011a*/ 	.short	(.L_91 - .L_90)
.L_90:
        /*011c*/ 	.word	0x00000000
        /*0120*/ 	.short	0x0002
        /*0122*/ 	.short	0x000c
        /*0124*/ 	.byte	0x00, 0xf0, 0x11, 0x00


	//----- nvinfo : EIATTR_KPARAM_INFO
	.align		4
.L_91:
        /*0128*/ 	.byte	0x04, 0x17
        /*012a*/ 	.short	(.L_93 - .L_92)
.L_92:
        /*012c*/ 	.word	0x00000000
        /*0130*/ 	.short	0x0001
        /*0132*/ 	.short	0x0008
        /*0134*/ 	.byte	0x00, 0xf0, 0x11, 0x00


	//----- nvinfo : EIATTR_KPARAM_INFO
	.align		4
.L_93:
        /*0138*/ 	.byte	0x04, 0x17
        /*013a*/ 	.short	(.L_95 - .L_94)
.L_94:
        /*013c*/ 	.word	0x00000000
        /*0140*/ 	.short	0x0000
        /*0142*/ 	.short	0x0000
        /*0144*/ 	.byte	0x00, 0xf5, 0x21, 0x00


	//----- nvinfo : EIATTR_SPARSE_MMA_MASK
	.align		4
.L_95:
        /*0148*/ 	.byte	0x03, 0x50
        /*014a*/ 	.short	0x0000


	//----- nvinfo : EIATTR_MAXREG_COUNT
	.align		4
        /*014c*/ 	.byte	0x03, 0x1b
        /*014e*/ 	.short	0x00ff


	//----- nvinfo : EIATTR_NUM_BARRIERS
	.align		4
        /*0150*/ 	.byte	0x02, 0x4c
        /*0152*/ 	.byte	0x01
	.zero		1


	//----- nvinfo : EIATTR_MERCURY_ISA_VERSION
	.align		4
        /*0154*/ 	.byte	0x03, 0x5f
        /*0156*/ 	.short	0x0101


	//----- nvinfo : EIATTR_VRC_CTA_INIT_COUNT
	.align		4
        /*0158*/ 	.byte	0x02, 0x4a
	.zero		1
	.zero		1


	//----- nvinfo : EIATTR_EXIT_INSTR_OFFSETS
	.align		4
        /*015c*/ 	.byte	0x04, 0x1c
        /*015e*/ 	.short	(.L_97 - .L_96)


	//   ....[0]....
.L_96:
        /*0160*/ 	.word	0x000001c0


	//   ....[1]....
        /*0164*/ 	.word	0x00003020


	//----- nvinfo : EIATTR_CRS_STACK_SIZE
	.align		4
.L_97:
        /*0168*/ 	.byte	0x04, 0x1e
        /*016a*/ 	.short	(.L_99 - .L_98)
.L_98:
        /*016c*/ 	.word	0x00000000


	//----- nvinfo : EIATTR_CBANK_PARAM_SIZE
	.align		4
.L_99:
        /*0170*/ 	.byte	0x03, 0x19
        /*0172*/ 	.short	0x0068


	//----- nvinfo : EIATTR_PARAM_CBANK
	.align		4
        /*0174*/ 	.byte	0x04, 0x0a
        /*0176*/ 	.short	(.L_101 - .L_100)
	.align		4
.L_100:
        /*0178*/ 	.word	index@(.nv.constant0._Z22gpu_compute_rdf_kernelP6float4jjfffffffPjjS1_S1_S1_S1_bbbj)
        /*017c*/ 	.short	0x0380
        /*017e*/ 	.short	0x0068


	//----- nvinfo : EIATTR_SW_WAR
	.align		4
.L_101:
        /*0180*/ 	.byte	0x04, 0x36
        /*0182*/ 	.short	(.L_103 - .L_102)
.L_102:
        /*0184*/ 	.word	0x00000008
.L_103:


//--------------------- .nv.callgraph             --------------------------
	.section	.nv.callgraph,"",@"SHT_CUDA_CALLGRAPH"
	.align	4
	.sectionentsize	8
	.align		4
        /*0000*/ 	.word	0x00000000
	.align		4
        /*0004*/ 	.word	0xffffffff
	.align		4
        /*0008*/ 	.word	0x00000000
	.align		4
        /*000c*/ 	.word	0xfffffffe
	.align		4
        /*0010*/ 	.word	0x00000000
	.align		4
        /*0014*/ 	.word	0xfffffffd
	.align		4
        /*0018*/ 	.word	0x00000000
	.align		4
        /*001c*/ 	.word	0xfffffffc


//--------------------- .text._Z24gpu_compute_partial_sumsPjS_j --------------------------
	.section	.text._Z24gpu_compute_partial_sumsPjS_j,"ax",@progbits
	.align	128
        .global         _Z24gpu_compute_partial_sumsPjS_j
        .type           _Z24gpu_compute_partial_sumsPjS_j,@function
        .size           _Z24gpu_compute_partial_sumsPjS_j,(.L_x_121 - _Z24gpu_compute_partial_sumsPjS_j)
        .other          _Z24gpu_compute_partial_sumsPjS_j,@"STO_CUDA_ENTRY STV_DEFAULT"
_Z24gpu_compute_partial_sumsPjS_j:
.text._Z24gpu_compute_partial_sumsPjS_j:
[----:B------:R-:W-:Y:S01]  /*0000*/  LDC R1, c[0x0][0x37c] ;  /* 0x0000df00ff017b82 */ /* 0x000fe20000000800 */
[----:B------:R-:W0:Y:S01]  /*0010*/  S2R R0, SR_CTAID.X ;  /* 0x0000000000007919 */ /* 0x000e220000002500 */
[----:B------:R-:W1:Y:S06]  /*0020*/  LDCU UR4, c[0x0][0x360] ;  /* 0x00006c00ff0477ac */ /* 0x000e6c0008000800 */
[----:B------:R-:W2:Y:S01]  /*0030*/  LDC R5, c[0x0][0x390] ;  /* 0x0000e400ff057b82 */ /* 0x000ea20000000800 */
[----:B------:R-:W0:Y:S01]  /*0040*/  S2R R3, SR_TID.X ;  /* 0x0000000000037919 */ /* 0x000e220000002100 */
[----:B------:R-:W3:Y:S01]  /*0050*/  LDCU.64 UR6, c[0x0][0x358] ;  /* 0x00006b00ff0677ac */ /* 0x000ee20008000a00 */
[----:B-1----:R-:W-:-:S02]  /*0060*/  UISETP.GE.U32.AND UP0, UPT, UR4, 0x2, UPT ;  /* 0x000000020400788c */ /* 0x002fc4000bf06070 */
[----:B0-----:R-:W-:-:S07]  /*0070*/  IMAD R2, R0, UR4, R3 ;  /* 0x0000000400027c24 */ /* 0x001fce000f8e0203 */
[----:B---3--:R-:W-:Y:S05]  /*0080*/  BRA.U !UP0, `(.L_x_0) ;  /* 0x0000001108ac7547 */ /* 0x008fea000b800000 */
[C---:B--2---:R-:W-:Y:S02]  /*0090*/  IADD3 R7, PT, PT, R5.reuse, -0x1, RZ ;  /* 0xffffffff05077810 */ /* 0x044fe40007ffe0ff */
[C---:B------:R-:W-:Y:S02]  /*00a0*/  LOP3.LUT R4, R5.reuse, 0xf, RZ, 0xc0, !PT ;  /* 0x0000000f05047812 */ /* 0x040fe400078ec0ff */
[----:B------:R-:W-:Y:S02]  /*00b0*/  LOP3.LUT R6, R5, 0x7, RZ, 0xc0, !PT ;  /* 0x0000000705067812 */ /* 0x000fe400078ec0ff */
[----:B------:R-:W-:Y:S02]  /*00c0*/  ISETP.GE.U32.AND P1, PT, R7, 0xf, PT ;  /* 0x0000000f0700780c */ /* 0x000fe40003f26070 */
[----:B------:R-:W-:Y:S02]  /*00d0*/  IADD3 R8, PT, PT, R4, -0x1, RZ ;  /* 0xffffffff04087810 */ /* 0x000fe40007ffe0ff */
[----:B------:R-:W-:-:S02]  /*00e0*/  IADD3 R9, PT, PT, R6, -0x1, RZ ;  /* 0xffffffff06097810 */ /* 0x000fc40007ffe0ff */
[----:B------:R-:W-:Y:S02]  /*00f0*/  LOP3.LUT R7, R5, 0xfffffff0, RZ, 0xc0, !PT ;  /* 0xfffffff005077812 */ /* 0x000fe400078ec0ff */
[----:B------:R-:W-:Y:S02]  /*0100*/  ISETP.GE.U32.AND P2, PT, R8, 0x7, PT ;  /* 0x000000070800780c */ /* 0x000fe40003f46070 */
[----:B------:R-:W-:Y:S01]  /*0110*/  ISETP.GE.U32.AND P3, PT, R9, 0x3, PT ;  /* 0x000000030900780c */ /* 0x000fe20003f66070 */
[----:B------:R-:W-:Y:S01]  /*0120*/  IMAD R9, R2, R5, 0x7 ;  /* 0x0000000702097424 */ /* 0x000fe200078e0205 */
[----:B------:R-:W-:Y:S01]  /*0130*/  LOP3.LUT R8, R5, 0x3, RZ, 0xc0, !PT ;  /* 0x0000000305087812 */ /* 0x000fe200078ec0ff */
[----:B------:R-:W-:-:S10]  /*0140*/  IMAD.MOV R10, RZ, RZ, -R7 ;  /* 0x000000ffff0a7224 */ /* 0x000fd400078e0a07 */
.L_x_7:
[----:B0-----:R-:W0:Y:S01]  /*0150*/  LDC R5, c[0x0][0x390] ;  /* 0x0000e400ff057b82 */ /* 0x001e220000000800 */
[----:B------:R-:W-:Y:S01]  /*0160*/  UMOV UR5, UR4 ;  /* 0x0000000400057c82 */ /* 0x000fe20008000000 */
[----:B------:R-:W-:Y:S01]  /*0170*/  USHF.R.U32.HI UR4, URZ, 0x1, UR4 ;  /* 0x00000001ff047899 */ /* 0x000fe20008011604 */
[----:B------:R-:W-:Y:S01]  /*0180*/  BSSY.RECONVERGENT B0, `(.L_x_1) ;  /* 0x0000118000007945 */ /* 0x000fe20003800200 */
[----:B0-----:R-:W-:-:S04]  /*0190*/  ISETP.NE.AND P0, PT, R5, RZ, PT ;  /* 0x000000ff0500720c */ /* 0x001fc80003f05270 */
[----:B------:R-:W-:-:S13]  /*01a0*/  ISETP.GE.U32.OR P0, PT, R3, UR4, !P0 ;  /* 0x0000000403007c0c */ /* 0x000fda000c706470 */
[----:B-1234-:R-:W-:Y:S05]  /*01b0*/  @P0 BRA `(.L_x_2) ;  /* 0x0000001000500947 */ /* 0x01efea0003800000 */
[----:B------:R-:W-:Y:S01]  /*01c0*/  HFMA2 R11, -RZ, RZ, 0, 0 ;  /* 0x00000000ff0b7431 */ /* 0x000fe200000001ff */
[----:B------:R-:W-:Y:S01]  /*01d0*/  IADD3 R24, PT, PT, R2, UR4, RZ ;  /* 0x0000000402187c10 */ /* 0x000fe2000fffe0ff */
[----:B------:R-:W-:Y:S06]  /*01e0*/  @!P1 BRA `(.L_x_3) ;  /* 0x0000000800209947 */ /* 0x000fec0003800000 */
[----:B------:R-:W-:Y:S01]  /*01f0*/  IMAD R25, R24, R5, 0x7 ;  /* 0x0000000718197424 */ /* 0x000fe200078e0205 */
[----:B------:R-:W-:Y:S01]  /*0200*/  MOV R11, R9 ;  /* 0x00000009000b7202 */ /* 0x000fe20000000f00 */
[----:B------:R-:W-:-:S07]  /*0210*/  IMAD.MOV.U32 R26, RZ, RZ, R10 ;  /* 0x000000ffff1a7224 */ /* 0x000fce00078e000a */
.L_x_4:
[----:B-1----:R-:W0:Y:S01]  /*0220*/  LDC.64 R12, c[0x0][0x380] ;  /* 0x0000e000ff0c7b82 */ /* 0x002e220000000a00 */
[----:B------:R-:W-:Y:S02]  /*0230*/  IADD3 R15, PT, PT, R25, -0x7, RZ ;  /* 0xfffffff9190f7810 */ /* 0x000fe40007ffe0ff */
[----:B------:R-:W-:-:S03]  /*0240*/  IADD3 R23, PT, PT, R11, -0x7, RZ ;  /* 0xfffffff90b177810 */ /* 0x000fc60007ffe0ff */
[----:B0-----:R-:W-:-:S04]  /*0250*/  IMAD.WIDE.U32 R14, R15, 0x4, R12 ;  /* 0x000000040f0e7825 */ /* 0x001fc800078e000c */
[----:B------:R-:W-:Y:S02]  /*0260*/  IMAD.WIDE.U32 R22, R23, 0x4, R12 ;  /* 0x0000000417167825 */ /* 0x000fe400078e000c */
[----:B------:R-:W2:Y:S04]  /*0270*/  LDG.E R14, desc[UR6][R14.64] ;  /* 0x000000060e0e7981 */ /* 0x000ea8000c1e1900 */
[----:B------:R-:W2:Y:S01]  /*0280*/  LDG.E R17, desc[UR6][R22.64] ;  /* 0x0000000616117981 */ /* 0x000ea2000c1e1900 */
[----:B------:R-:W-:Y:S01]  /*0290*/  IADD3 R19, PT, PT, R25, -0x6, RZ ;  /* 0xfffffffa19137810 */ /* 0x000fe20007ffe0ff */
[----:B------:R-:W-:-:S04]  /*02a0*/  VIADD R21, R11, 0xfffffffa ;  /* 0xfffffffa0b157836 */ /* 0x000fc80000000000 */
[----:B------:R-:W-:Y:S01]  /*02b0*/  IMAD.WIDE.U32 R20, R21, 0x4, R12 ;  /* 0x0000000415147825 */ /* 0x000fe200078e000c */
[----:B--2---:R-:W-:-:S03]  /*02c0*/  IADD3 R27, PT, PT, R14, R17, RZ ;  /* 0x000000110e1b7210 */ /* 0x004fc60007ffe0ff */
[----:B------:R-:W-:Y:S02]  /*02d0*/  IMAD.WIDE.U32 R16, R19, 0x4, R12 ;  /* 0x0000000413107825 */ /* 0x000fe400078e000c */
[----:B------:R0:W-:Y:S04]  /*02e0*/  STG.E desc[UR6][R22.64], R27 ;  /* 0x0000001b16007986 */ /* 0x0001e8000c101906 */
[----:B------:R-:W2:Y:S04]  /*02f0*/  LDG.E R16, desc[UR6][R16.64] ;  /* 0x0000000610107981 */ /* 0x000ea8000c1e1900 */
[----:B------:R-:W2:Y:S01]  /*0300*/  LDG.E R19, desc[UR6][R20.64] ;  /* 0x0000000614137981 */ /* 0x000ea2000c1e1900 */
[----:B------:R-:W-:-:S02]  /*0310*/  IADD3 R18, PT, PT, R25, -0x5, RZ ;  /* 0xfffffffb19127810 */ /* 0x000fc40007ffe0ff */
[----:B------:R-:W-:-:S03]  /*0320*/  IADD3 R28, PT, PT, R11, -0x5, RZ ;  /* 0xfffffffb0b1c7810 */ /* 0x000fc60007ffe0ff */
[----:B------:R-:W-:-:S04]  /*0330*/  IMAD.WIDE.U32 R14, R18, 0x4, R12 ;  /* 0x00000004120e7825 */ /* 0x000fc800078e000c */
[----:B--2---:R-:W-:Y:S02]  /*0340*/  IMAD.IADD R29, R16, 0x1, R19 ;  /* 0x00000001101d7824 */ /* 0x004fe400078e0213 */
[----:B------:R-:W-:-:S03]  /*0350*/  IMAD.WIDE.U32 R18, R28, 0x4, R12 ;  /* 0x000000041c127825 */ /* 0x000fc600078e000c */
[----:B------:R1:W-:Y:S04]  /*0360*/  STG.E desc[UR6][R20.64], R29 ;  /* 0x0000001d14007986 */ /* 0x0003e8000c101906 */
[----:B------:R-:W2:Y:S04]  /*0370*/  LDG.E R14, desc[UR6][R14.64] ;  /* 0x000000060e0e7981 */ /* 0x000ea8000c1e1900 */
[----:B------:R-:W2:Y:S01]  /*0380*/  LDG.E R28, desc[UR6][R18.64] ;  /* 0x00000006121c7981 */ /* 0x000ea2000c1e1900 */
[----:B0-----:R-:W-:Y:S02]  /*0390*/  IADD3 R23, PT, PT, R25, -0x4, RZ ;  /* 0xfffffffc19177810 */ /* 0x001fe40007ffe0ff */
[----:B------:R-:W-:-:S03]  /*03a0*/  IADD3 R22, PT, PT, R11, -0x4, RZ ;  /* 0xfffffffc0b167810 */ /* 0x000fc60007ffe0ff */
[----:B------:R-:W-:-:S04]  /*03b0*/  IMAD.WIDE.U32 R16, R23, 0x4, R12 ;  /* 0x0000000417107825 */ /* 0x000fc800078e000c */
[----:B------:R-:W-:Y:S01]  /*03c0*/  IMAD.WIDE.U32 R22, R22, 0x4, R12 ;  /* 0x0000000416167825 */ /* 0x000fe200078e000c */
[----:B--2---:R-:W-:-:S05]  /*03d0*/  IADD3 R27, PT, PT, R14, R28, RZ ;  /* 0x0000001c0e1b7210 */ /* 0x004fca0007ffe0ff */
[----:B------:R0:W-:Y:S04]  /*03e0*/  STG.E desc[UR6][R18.64], R27 ;  /* 0x0000001b12007986 */ /* 0x0001e8000c101906 */
[----:B------:R-:W2:Y:S04]  /*03f0*/  LDG.E R16, desc[UR6][R16.64] ;  /* 0x0000000610107981 */ /* 0x000ea8000c1e1900 */
[----:B------:R-:W2:Y:S01]  /*0400*/  LDG.E R28, desc[UR6][R22.64] ;  /* 0x00000006161c7981 */ /* 0x000ea2000c1e1900 */
[----:B-1----:R-:W-:Y:S01]  /*0410*/  VIADD R21, R25, 0xfffffffd ;  /* 0xfffffffd19157836 */ /* 0x002fe20000000000 */
[----:B------:R-:W-:-:S03]  /*0420*/  IADD3 R20, PT, PT, R11, -0x3, RZ ;  /* 0xfffffffd0b147810 */ /* 0x000fc60007ffe0ff */
[----:B------:R-:W-:-:S04]  /*0430*/  IMAD.WIDE.U32 R14, R21, 0x4, R12 ;  /* 0x00000004150e7825 */ /* 0x000fc800078e000c */
[----:B------:R-:W-:Y:S01]  /*0440*/  IMAD.WIDE.U32 R20, R20, 0x4, R12 ;  /* 0x0000000414147825 */ /* 0x000fe200078e000c */
[----:B--2---:R-:W-:-:S05]  /*0450*/  IADD3 R29, PT, PT, R16, R28, RZ ;  /* 0x0000001c101d7210 */ /* 0x004fca0007ffe0ff */
[----:B------:R1:W-:Y:S04]  /*0460*/  STG.E desc[UR6][R22.64], R29 ;  /* 0x0000001d16007986 */ /* 0x0003e8000c101906 */
[----:B------:R-:W2:Y:S04]  /*0470*/  LDG.E R14, desc[UR6][R14.64] ;  /* 0x000000060e0e7981 */ /* 0x000ea8000c1e1900 */
[----:B------:R-:W2:Y:S01]  /*0480*/  LDG.E R28, desc[UR6][R20.64] ;  /* 0x00000006141c7981 */ /* 0x000ea2000c1e1900 */
[----:B0-----:R-:W-:Y:S01]  /*0490*/  IADD3 R19, PT, PT, R25, -0x2, RZ ;  /* 0xfffffffe19137810 */ /* 0x001fe20007ffe0ff */
[----:B------:R-:W-:-:S04]  /*04a0*/  VIADD R18, R11, 0xfffffffe ;  /* 0xfffffffe0b127836 */ /* 0x000fc80000000000 */
[----:B------:R-:W-:-:S04]  /*04b0*/  IMAD.WIDE.U32 R16, R19, 0x4, R12 ;  /* 0x0000000413107825 */ /* 0x000fc800078e000c */
[----:B------:R-:W-:Y:S01]  /*04c0*/  IMAD.WIDE.U32 R18, R18, 0x4, R12 ;  /* 0x0000000412127825 */ /* 0x000fe200078e000c */
[----:B--2---:R-:W-:-:S05]  /*04d0*/  IADD3 R27, PT, PT, R14, R28, RZ ;  /* 0x0000001c0e1b7210 */ /* 0x004fca0007ffe0ff */
[----:B------:R0:W-:Y:S04]  /*04e0*/  STG.E desc[UR6][R20.64], R27 ;  /* 0x0000001b14007986 */ /* 0x0001e8000c101906 */
[----:B------:R-:W2:Y:S04]  /*04f0*/  LDG.E R16, desc[UR6][R16.64] ;  /* 0x0000000610107981 */ /* 0x000ea8000c1e1900 */
[----:B------:R-:W2:Y:S01]  /*0500*/  LDG.E R28, desc[UR6][R18.64] ;  /* 0x00000006121c7981 */ /* 0x000ea2000c1e1900 */
[----:B-1----:R-:W-:Y:S02]  /*0510*/  IADD3 R23, PT, PT, R25, -0x1, RZ ;  /* 0xffffffff19177810 */ /* 0x002fe40007ffe0ff */
[----:B------:R-:W-:-:S03]  /*0520*/  IADD3 R22, PT, PT, R11, -0x1, RZ ;  /* 0xffffffff0b167810 */ /* 0x000fc60007ffe0ff */
[----:B------:R-:W-:-:S04]  /*0530*/  IMAD.WIDE.U32 R14, R23, 0x4, R12 ;  /* 0x00000004170e7825 */ /* 0x000fc800078e000c */
[----:B------:R-:W-:-:S04]  /*0540*/  IMAD.WIDE.U32 R22, R22, 0x4, R12 ;  /* 0x0000000416167825 */ /* 0x000fc800078e000c */
[----:B--2---:R-:W-:-:S05]  /*0550*/  IMAD.IADD R29, R16, 0x1, R28 ;  /* 0x00000001101d7824 */ /* 0x004fca00078e021c */
[----:B------:R1:W-:Y:S04]  /*0560*/  STG.E desc[UR6][R18.64], R29 ;  /* 0x0000001d12007986 */ /* 0x0003e8000c101906 */
[----:B------:R-:W2:Y:S04]  /*0570*/  LDG.E R14, desc[UR6][R14.64] ;  /* 0x000000060e0e7981 */ /* 0x000ea8000c1e1900 */
[----:B------:R-:W2:Y:S01]  /*0580*/  LDG.E R28, desc[UR6][R22.64] ;  /* 0x00000006161c7981 */ /* 0x000ea2000c1e1900 */
[----:B------:R-:W-:-:S04]  /*0590*/  IMAD.WIDE.U32 R16, R25, 0x4, R12 ;  /* 0x0000000419107825 */ /* 0x000fc800078e000c */
[----:B0-----:R-:W-:Y:S01]  /*05a0*/  IMAD.WIDE.U32 R20, R11, 0x4, R12 ;  /* 0x000000040b147825 */ /* 0x001fe200078e000c */
[----:B--2---:R-:W-:-:S05]  /*05b0*/  IADD3 R27, PT, PT, R14, R28, RZ ;  /* 0x0000001c0e1b7210 */ /* 0x004fca0007ffe0ff */
[----:B------:R0:W-:Y:S04]  /*05c0*/  STG.E desc[UR6][R22.64], R27 ;  /* 0x0000001b16007986 */ /* 0x0001e8000c101906 */
[----:B------:R2:W3:Y:S04]  /*05d0*/  LDG.E R16, desc[UR6][R16.64] ;  /* 0x0000000610107981 */ /* 0x0004e8000c1e1900 */
[----:B------:R-:W3:Y:S01]  /*05e0*/  LDG.E R28, desc[UR6][R20.64] ;  /* 0x00000006141c7981 */ /* 0x000ee2000c1e1900 */
[----:B------:R-:W-:Y:S02]  /*05f0*/  IADD3 R15, PT, PT, R25, 0x1, RZ ;  /* 0x00000001190f7810 */ /* 0x000fe40007ffe0ff */
[----:B--2---:R-:W-:-:S03]  /*0600*/  IADD3 R17, PT, PT, R11, 0x1, RZ ;  /* 0x000000010b117810 */ /* 0x004fc60007ffe0ff */
[----:B------:R-:W-:-:S04]  /*0610*/  IMAD.WIDE.U32 R14, R15, 0x4, R12 ;  /* 0x000000040f0e7825 */ /* 0x000fc800078e000c */
[----:B-1----:R-:W-:-:S04]  /*0620*/  IMAD.WIDE.U32 R18, R17, 0x4, R12 ;  /* 0x0000000411127825 */ /* 0x002fc800078e000c */
[----:B---3--:R-:W-:-:S05]  /*0630*/  IMAD.IADD R29, R16, 0x1, R28 ;  /* 0x00000001101d7824 */ /* 0x008fca00078e021c */
[----:B------:R1:W-:Y:S04]  /*0640*/  STG.E desc[UR6][R20.64], R29 ;  /* 0x0000001d14007986 */ /* 0x0003e8000c101906 */
[----:B------:R-:W2:Y:S04]  /*0650*/  LDG.E R14, desc[UR6][R14.64] ;  /* 0x000000060e0e7981 */ /* 0x000ea8000c1e1900 */
[----:B------:R-:W2:Y:S01]  /*0660*/  LDG.E R28, desc[UR6][R18.64] ;  /* 0x00000006121c7981 */ /* 0x000ea2000c1e1900 */
[----:B0-----:R-:W-:Y:S02]  /*0670*/  IADD3 R23, PT, PT, R25, 0x2, RZ ;  /* 0x0000000219177810 */ /* 0x001fe40007ffe0ff */
[----:B------:R-:W-:-:S03]  /*0680*/  IADD3 R22, PT, PT, R11, 0x2, RZ ;  /* 0x000000020b167810 */ /* 0x000fc60007ffe0ff */
[----:B------:R-:W-:-:S04]  /*0690*/  IMAD.WIDE.U32 R16, R23, 0x4, R12 ;  /* 0x0000000417107825 */ /* 0x000fc800078e000c */
[----:B------:R-:W-:Y:S01]  /*06a0*/  IMAD.WIDE.U32 R22, R22, 0x4, R12 ;  /* 0x0000000416167825 */ /* 0x000fe200078e000c */
[----:B--2---:R-:W-:-:S05]  /*06b0*/  IADD3 R27, PT, PT, R14, R28, RZ ;  /* 0x0000001c0e1b7210 */ /* 0x004fca0007ffe0ff */
[----:B------:R0:W-:Y:S04]  /*06c0*/  STG.E desc[UR6][R18.64], R27 ;  /* 0x0000001b12007986 */ /* 0x0001e8000c101906 */
[----:B------:R-:W2:Y:S04]  /*06d0*/  LDG.E R16, desc[UR6][R16.64] ;  /* 0x0000000610107981 */ /* 0x000ea8000c1e1900 */
[----:B------:R-:W2:Y:S01]  /*06e0*/  LDG.E R28, desc[UR6][R22.64] ;  /* 0x00000006161c7981 */ /* 0x000ea2000c1e1900 */
[----:B-1----:R-:W-:Y:S01]  /*06f0*/  VIADD R21, R25, 0x3 ;  /* 0x0000000319157836 */ /* 0x002fe20000000000 */
[----:B------:R-:W-:-:S03]  /*0700*/  IADD3 R20, PT, PT, R11, 0x3, RZ ;  /* 0x000000030b147810 */ /* 0x000fc60007ffe0ff */
[----:B------:R-:W-:-:S04]  /*0710*/  IMAD.WIDE.U32 R14, R21, 0x4, R12 ;  /* 0x00000004150e7825 */ /* 0x000fc800078e000c */
[----:B------:R-:W-:Y:S01]  /*0720*/  IMAD.WIDE.U32 R20, R20, 0x4, R12 ;  /* 0x0000000414147825 */ /* 0x000fe200078e000c */
[----:B--2---:R-:W-:-:S05]  /*0730*/  IADD3 R29, PT, PT, R16, R28, RZ ;  /* 0x0000001c101d7210 */ /* 0x004fca0007ffe0ff */
[----:B------:R1:W-:Y:S04]  /*0740*/  STG.E desc[UR6][R22.64], R29 ;  /* 0x0000001d16007986 */ /* 0x0003e8000c101906 */
[----:B------:R-:W2:Y:S04]  /*0750*/  LDG.E R14, desc[UR6][R14.64] ;  /* 0x000000060e0e7981 */ /* 0x000ea8000c1e1900 */
[----:B------:R-:W2:Y:S01]  /*0760*/  LDG.E R28, desc[UR6][R20.64] ;  /* 0x00000006141c7981 */ /* 0x000ea2000c1e1900 */
[----:B0-----:R-:W-:Y:S01]  /*0770*/  IADD3 R19, PT, PT, R25, 0x4, RZ ;  /* 0x0000000419137810 */ /* 0x001fe20007ffe0ff */
[----:B------:R-:W-:-:S04]  /*0780*/  VIADD R17, R11, 0x4 ;  /* 0x000000040b117836 */ /* 0x000fc80000000000 */
[----:B------:R-:W-:-:S04]  /*0790*/  IMAD.WIDE.U32 R18, R19, 0x4, R12 ;  /* 0x0000000413127825 */ /* 0x000fc800078e000c */
[----:B------:R-:W-:Y:S01]  /*07a0*/  IMAD.WIDE.U32 R16, R17, 0x4, R12 ;  /* 0x0000000411107825 */ /* 0x000fe200078e000c */
[----:B--2---:R-:W-:-:S05]  /*07b0*/  IADD3 R27, PT, PT, R14, R28, RZ ;  /* 0x0000001c0e1b7210 */ /* 0x004fca0007ffe0ff */
[----:B------:R0:W-:Y:S04]  /*07c0*/  STG.E desc[UR6][R20.64], R27 ;  /* 0x0000001b14007986 */ /* 0x0001e8000c101906 */
[----:B------:R-:W2:Y:S04]  /*07d0*/  LDG.E R18, desc[UR6][R18.64] ;  /* 0x0000000612127981 */ /* 0x000ea8000c1e1900 */
[----:B------:R-:W2:Y:S01]  /*07e0*/  LDG.E R28, desc[UR6][R16.64] ;  /* 0x00000006101c7981 */ /* 0x000ea2000c1e1900 */
[----:B-1----:R-:W-:Y:S02]  /*07f0*/  IADD3 R23, PT, PT, R25, 0x5, RZ ;  /* 0x0000000519177810 */ /* 0x002fe40007ffe0ff */
[----:B------:R-:W-:-:S03]  /*0800*/  IADD3 R22, PT, PT, R11, 0x5, RZ ;  /* 0x000000050b167810 */ /* 0x000fc60007ffe0ff */
[----:B------:R-:W-:-:S04]  /*0810*/  IMAD.WIDE.U32 R14, R23, 0x4, R12 ;  /* 0x00000004170e7825 */ /* 0x000fc800078e000c */
[----:B------:R-:W-:-:S04]  /*0820*/  IMAD.WIDE.U32 R22, R22, 0x4, R12 ;  /* 0x0000000416167825 */ /* 0x000fc800078e000c */
[----:B--2---:R-:W-:-:S05]  /*0830*/  IMAD.IADD R29, R18, 0x1, R28 ;  /* 0x00000001121d7824 */ /* 0x004fca00078e021c */
        /* <DEDUP_REMOVED lines=27> */
[----:B------:R-:W-:Y:S01]  /*09f0*/  IADD3 R26, PT, PT, R26, 0x10, RZ ;  /* 0x000000101a1a7810 */ /* 0x000fe20007ffe0ff */
[----:B------:R-:W-:Y:S01]  /*0a00*/  VIADD R25, R25, 0x10 ;  /* 0x0000001019197836 */ /* 0x000fe20000000000 */
[----:B------:R-:W-:-:S02]  /*0a10*/  IADD3 R11, PT, PT, R11, 0x10, RZ ;  /* 0x000000100b0b7810 */ /* 0x000fc40007ffe0ff */
[----:B------:R-:W-:Y:S02]  /*0a20*/  ISETP.NE.AND P0, PT, R26, RZ, PT ;  /* 0x000000ff1a00720c */ /* 0x000fe40003f05270 */
[----:B--2---:R-:W-:-:S05]  /*0a30*/  IADD3 R23, PT, PT, R20, R23, RZ ;  /* 0x0000001714177210 */ /* 0x004fca0007ffe0ff */
[----:B------:R1:W-:Y:S06]  /*0a40*/  STG.E desc[UR6][R12.64], R23 ;  /* 0x000000170c007986 */ /* 0x0003ec000c101906 */
[----:B------:R-:W-:Y:S05]  /*0a50*/  @P0 BRA `(.L_x_4) ;  /* 0xfffffff400f00947 */ /* 0x000fea000383ffff */
[----:B------:R-:W-:-:S07]  /*0a60*/  MOV R11, R7 ;  /* 0x00000007000b7202 */ /* 0x000fce0000000f00 */
.L_x_3:
[----:B------:R-:W-:-:S13]  /*0a70*/  ISETP.NE.AND P0, PT, R4, RZ, PT ;  /* 0x000000ff0400720c */ /* 0x000fda0003f05270 */
[----:B------:R-:W-:Y:S05]  /*0a80*/  @!P0 BRA `(.L_x_2) ;  /* 0x00000008001c8947 */ /* 0x000fea0003800000 */
[----:B------:R-:W-:Y:S01]  /*0a90*/  ISETP.NE.AND P0, PT, R6, RZ, PT ;  /* 0x000000ff0600720c */ /* 0x000fe20003f05270 */
[----:B------:R-:W-:-:S12]  /*0aa0*/  @!P2 BRA `(.L_x_5) ;  /* 0x000000040008a947 */ /* 0x000fd80003800000 */
[----:B------:R-:W1:Y:S01]  /*0ab0*/  LDC.64 R14, c[0x0][0x380] ;  /* 0x0000e000ff0e7b82 */ /* 0x000e620000000a00 */
[-CC-:B------:R-:W-:Y:S02]  /*0ac0*/  IMAD R27, R24, R5.reuse, R11.reuse ;  /* 0x00000005181b7224 */ /* 0x180fe400078e020b */
[----:B------:R-:W-:Y:S02]  /*0ad0*/  IMAD R25, R2, R5, R11 ;  /* 0x0000000502197224 */ /* 0x000fe400078e020b */
[----:B-1----:R-:W-:-:S04]  /*0ae0*/  IMAD.WIDE.U32 R16, R27, 0x4, R14 ;  /* 0x000000041b107825 */ /* 0x002fc800078e000e */
[----:B------:R-:W-:Y:S02]  /*0af0*/  IMAD.WIDE.U32 R22, R25, 0x4, R14 ;  /* 0x0000000419167825 */ /* 0x000fe400078e000e */
[----:B------:R-:W2:Y:S04]  /*0b00*/  LDG.E R16, desc[UR6][R16.64] ;  /* 0x0000000610107981 */ /* 0x000ea8000c1e1900 */
[----:B------:R-:W2:Y:S01]  /*0b10*/  LDG.E R13, desc[UR6][R22.64] ;  /* 0x00000006160d7981 */ /* 0x000ea2000c1e1900 */
[----:B------:R-:W-:Y:S01]  /*0b20*/  IADD3 R19, PT, PT, R27, 0x1, RZ ;  /* 0x000000011b137810 */ /* 0x000fe20007ffe0ff */
[----:B------:R-:W-:-:S04]  /*0b30*/  VIADD R21, R25, 0x1 ;  /* 0x0000000119157836 */ /* 0x000fc80000000000 */
[----:B------:R-:W-:Y:S01]  /*0b40*/  IMAD.WIDE.U32 R20, R21, 0x4, R14 ;  /* 0x0000000415147825 */ /* 0x000fe200078e000e */
[----:B--2---:R-:W-:-:S03]  /*0b50*/  IADD3 R29, PT, PT, R16, R13, RZ ;  /* 0x0000000d101d7210 */ /* 0x004fc60007ffe0ff */
[----:B------:R-:W-:Y:S02]  /*0b60*/  IMAD.WIDE.U32 R12, R19, 0x4, R14 ;  /* 0x00000004130c7825 */ /* 0x000fe400078e000e */
[----:B------:R0:W-:Y:S04]  /*0b70*/  STG.E desc[UR6][R22.64], R29 ;  /* 0x0000001d16007986 */ /* 0x0001e8000c101906 */
[----:B------:R-:W2:Y:S04]  /*0b80*/  LDG.E R12, desc[UR6][R12.64] ;  /* 0x000000060c0c7981 */ /* 0x000ea8000c1e1900 */
[----:B------:R-:W2:Y:S01]  /*0b90*/  LDG.E R19, desc[UR6][R20.64] ;  /* 0x0000000614137981 */ /* 0x000ea2000c1e1900 */
[----:B------:R-:W-:-:S02]  /*0ba0*/  IADD3 R18, PT, PT, R27, 0x2, RZ ;  /* 0x000000021b127810 */ /* 0x000fc40007ffe0ff */
[----:B------:R-:W-:-:S03]  /*0bb0*/  IADD3 R28, PT, PT, R25, 0x2, RZ ;  /* 0x00000002191c7810 */ /* 0x000fc60007ffe0ff */
[----:B------:R-:W-:-:S04]  /*0bc0*/  IMAD.WIDE.U32 R16, R18, 0x4, R14 ;  /* 0x0000000412107825 */ /* 0x000fc800078e000e */
[----:B--2---:R-:W-:Y:S02]  /*0bd0*/  IMAD.IADD R26, R12, 0x1, R19 ;  /* 0x000000010c1a7824 */ /* 0x004fe400078e0213 */
[----:B------:R-:W-:-:S03]  /*0be0*/  IMAD.WIDE.U32 R18, R28, 0x4, R14 ;  /* 0x000000041c127825 */ /* 0x000fc600078e000e */
        /* <DEDUP_REMOVED lines=33> */
[----:B------:R-:W3:Y:S04]  /*0e00*/  LDG.E R20, desc[UR6][R20.64] ;  /* 0x0000000614147981 */ /* 0x000ee8000c1e1900 */
[----:B------:R-:W3:Y:S01]  /*0e10*/  LDG.E R28, desc[UR6][R22.64] ;  /* 0x00000006161c7981 */ /* 0x000ee2000c1e1900 */
[----:B0-----:R-:W-:Y:S02]  /*0e20*/  IADD3 R17, PT, PT, R27, 0x7, RZ ;  /* 0x000000071b117810 */ /* 0x001fe40007ffe0ff */
[----:B------:R-:W-:-:S03]  /*0e30*/  IADD3 R25, PT, PT, R25, 0x7, RZ ;  /* 0x0000000719197810 */ /* 0x000fc60007ffe0ff */
[----:B------:R-:W-:-:S04]  /*0e40*/  IMAD.WIDE.U32 R16, R17, 0x4, R14 ;  /* 0x0000000411107825 */ /* 0x000fc800078e000e */
[----:B------:R-:W-:Y:S01]  /*0e50*/  IMAD.WIDE.U32 R14, R25, 0x4, R14 ;  /* 0x00000004190e7825 */ /* 0x000fe200078e000e */
[----:B---3--:R-:W-:-:S05]  /*0e60*/  IADD3 R19, PT, PT, R20, R28, RZ ;  /* 0x0000001c14137210 */ /* 0x008fca0007ffe0ff */
[----:B------:R2:W-:Y:S04]  /*0e70*/  STG.E desc[UR6][R22.64], R19 ;  /* 0x0000001316007986 */ /* 0x0005e8000c101906 */
[----:B------:R-:W3:Y:S04]  /*0e80*/  LDG.E R16, desc[UR6][R16.64] ;  /* 0x0000000610107981 */ /* 0x000ee8000c1e1900 */
[----:B------:R-:W3:Y:S01]  /*0e90*/  LDG.E R25, desc[UR6][R14.64] ;  /* 0x000000060e197981 */ /* 0x000ee2000c1e1900 */
[----:B------:R-:W-:Y:S01]  /*0ea0*/  VIADD R11, R11, 0x8 ;  /* 0x000000080b0b7836 */ /* 0x000fe20000000000 */
[----:B---3--:R-:W-:-:S05]  /*0eb0*/  IADD3 R25, PT, PT, R16, R25, RZ ;  /* 0x0000001910197210 */ /* 0x008fca0007ffe0ff */
[----:B------:R2:W-:Y:S02]  /*0ec0*/  STG.E desc[UR6][R14.64], R25 ;  /* 0x000000190e007986 */ /* 0x0005e4000c101906 */
.L_x_5:
[----:B------:R-:W-:Y:S05]  /*0ed0*/  @!P0 BRA `(.L_x_2) ;  /* 0x0000000400088947 */ /* 0x000fea0003800000 */
[----:B------:R-:W-:Y:S01]  /*0ee0*/  ISETP.NE.AND P0, PT, R8, RZ, PT ;  /* 0x000000ff0800720c */ /* 0x000fe20003f05270 */
[----:B------:R-:W-:-:S12]  /*0ef0*/  @!P3 BRA `(.L_x_6) ;  /* 0x000000000088b947 */ /* 0x000fd80003800000 */
[----:B-12---:R-:W0:Y:S01]  /*0f00*/  LDC.64 R18, c[0x0][0x380] ;  /* 0x0000e000ff127b82 */ /* 0x006e220000000a00 */
[-CC-:B------:R-:W-:Y:S02]  /*0f10*/  IMAD R27, R24, R5.reuse, R11.reuse ;  /* 0x00000005181b7224 */ /* 0x180fe400078e020b */
[----:B------:R-:W-:Y:S02]  /*0f20*/  IMAD R25, R2, R5, R11 ;  /* 0x0000000502197224 */ /* 0x000fe400078e020b */
[----:B0-----:R-:W-:-:S04]  /*0f30*/  IMAD.WIDE.U32 R12, R27, 0x4, R18 ;  /* 0x000000041b0c7825 */ /* 0x001fc800078e0012 */
[----:B------:R-:W-:Y:S02]  /*0f40*/  IMAD.WIDE.U32 R22, R25, 0x4, R18 ;  /* 0x0000000419167825 */ /* 0x000fe400078e0012 */
[----:B------:R-:W2:Y:S04]  /*0f50*/  LDG.E R12, desc[UR6][R12.64] ;  /* 0x000000060c0c7981 */ /* 0x000ea8000c1e1900 */
[----:B------:R-:W2:Y:S01]  /*0f60*/  LDG.E R15, desc[UR6][R22.64] ;  /* 0x00000006160f7981 */ /* 0x000ea2000c1e1900 */
[----:B------:R-:W-:Y:S02]  /*0f70*/  IADD3 R21, PT, PT, R27, 0x1, RZ ;  /* 0x000000011b157810 */ /* 0x000fe40007ffe0ff */
[----:B------:R-:W-:-:S03]  /*0f80*/  IADD3 R17, PT, PT, R25, 0x1, RZ ;  /* 0x0000000119117810 */ /* 0x000fc60007ffe0ff */
[----:B------:R-:W-:-:S04]  /*0f90*/  IMAD.WIDE.U32 R20, R21, 0x4, R18 ;  /* 0x0000000415147825 */ /* 0x000fc800078e0012 */
[----:B------:R-:W-:Y:S01]  /*0fa0*/  IMAD.WIDE.U32 R16, R17, 0x4, R18 ;  /* 0x0000000411107825 */ /* 0x000fe200078e0012 */
[----:B--2---:R-:W-:-:S05]  /*0fb0*/  IADD3 R29, PT, PT, R12, R15, RZ ;  /* 0x0000000f0c1d7210 */ /* 0x004fca0007ffe0ff */
[----:B------:R0:W-:Y:S04]  /*0fc0*/  STG.E desc[UR6][R22.64], R29 ;  /* 0x0000001d16007986 */ /* 0x0001e8000c101906 */
        /* <DEDUP_REMOVED lines=8> */
[----:B------:R-:W0:Y:S04]  /*1050*/  LDG.E R12, desc[UR6][R12.64] ;  /* 0x000000060c0c7981 */ /* 0x000e28000c1e1900 */
[----:B------:R-:W0:Y:S01]  /*1060*/  LDG.E R28, desc[UR6][R14.64] ;  /* 0x000000060e1c7981 */ /* 0x000e22000c1e1900 */
[----:B------:R-:W-:-:S02]  /*1070*/  IADD3 R27, PT, PT, R27, 0x3, RZ ;  /* 0x000000031b1b7810 */ /* 0x000fc40007ffe0ff */
[----:B------:R-:W-:-:S03]  /*1080*/  IADD3 R25, PT, PT, R25, 0x3, RZ ;  /* 0x0000000319197810 */ /* 0x000fc60007ffe0ff */
[----:B------:R-:W-:-:S04]  /*1090*/  IMAD.WIDE.U32 R20, R27, 0x4, R18 ;  /* 0x000000041b147825 */ /* 0x000fc800078e0012 */
[----:B------:R-:W-:Y:S01]  /*10a0*/  IMAD.WIDE.U32 R18, R25, 0x4, R18 ;  /* 0x0000000419127825 */ /* 0x000fe200078e0012 */
[----:B0-----:R-:W-:-:S05]  /*10b0*/  IADD3 R23, PT, PT, R12, R28, RZ ;  /* 0x0000001c0c177210 */ /* 0x001fca0007ffe0ff */
[----:B------:R3:W-:Y:S04]  /*10c0*/  STG.E desc[UR6][R14.64], R23 ;  /* 0x000000170e007986 */ /* 0x0007e8000c101906 */
[----:B------:R-:W2:Y:S04]  /*10d0*/  LDG.E R20, desc[UR6][R20.64] ;  /* 0x0000000614147981 */ /* 0x000ea8000c1e1900 */
[----:B------:R-:W2:Y:S01]  /*10e0*/  LDG.E R25, desc[UR6][R18.64] ;  /* 0x0000000612197981 */ /* 0x000ea2000c1e1900 */
[----:B------:R-:W-:Y:S01]  /*10f0*/  IADD3 R11, PT, PT, R11, 0x4, RZ ;  /* 0x000000040b0b7810 */ /* 0x000fe20007ffe0ff */
[----:B--2---:R-:W-:-:S05]  /*1100*/  IMAD.IADD R25, R20, 0x1, R25 ;  /* 0x0000000114197824 */ /* 0x004fca00078e0219 */
[----:B------:R3:W-:Y:S02]  /*1110*/  STG.E desc[UR6][R18.64], R25 ;  /* 0x0000001912007986 */ /* 0x0007e4000c101906 */
.L_x_6:
[----:B------:R-:W-:Y:S05]  /*1120*/  @!P0 BRA `(.L_x_2) ;  /* 0x0000000000748947 */ /* 0x000fea0003800000 */
[----:B-12---:R-:W0:Y:S01]  /*1130*/  LDC.64 R12, c[0x0][0x380] ;  /* 0x0000e000ff0c7b82 */ /* 0x006e220000000a00 */
[-CC-:B---3--:R-:W-:Y:S02]  /*1140*/  IMAD R19, R24, R5.reuse, R11.reuse ;  /* 0x0000000518137224 */ /* 0x188fe400078e020b */
[----:B------:R-:W-:Y:S02]  /*1150*/  IMAD R11, R2, R5, R11 ;  /* 0x00000005020b7224 */ /* 0x000fe400078e020b */
[----:B0-----:R-:W-:-:S04]  /*1160*/  IMAD.WIDE.U32 R14, R19, 0x4, R12 ;  /* 0x00000004130e7825 */ /* 0x001fc800078e000c */
[----:B------:R-:W-:Y:S02]  /*1170*/  IMAD.WIDE.U32 R16, R11, 0x4, R12 ;  /* 0x000000040b107825 */ /* 0x000fe400078e000c */
[----:B------:R-:W2:Y:S04]  /*1180*/  LDG.E R14, desc[UR6][R14.64] ;  /* 0x000000060e0e7981 */ /* 0x000ea8000c1e1900 */
[----:B------:R-:W2:Y:S01]  /*1190*/  LDG.E R21, desc[UR6][R16.64] ;  /* 0x0000000610157981 */ /* 0x000ea2000c1e1900 */
[----:B------:R-:W-:Y:S02]  /*11a0*/  ISETP.NE.AND P0, PT, R8, 0x1, PT ;  /* 0x000000010800780c */ /* 0x000fe40003f05270 */
[----:B--2---:R-:W-:-:S05]  /*11b0*/  IADD3 R21, PT, PT, R14, R21, RZ ;  /* 0x000000150e157210 */ /* 0x004fca0007ffe0ff */
[----:B------:R0:W-:Y:S06]  /*11c0*/  STG.E desc[UR6][R16.64], R21 ;  /* 0x0000001510007986 */ /* 0x0001ec000c101906 */
[----:B------:R-:W-:Y:S05]  /*11d0*/  @!P0 BRA `(.L_x_2) ;  /* 0x0000000000488947 */ /* 0x000fea0003800000 */
[----:B------:R-:W-:Y:S02]  /*11e0*/  IADD3 R15, PT, PT, R19, 0x1, RZ ;  /* 0x00000001130f7810 */ /* 0x000fe40007ffe0ff */
[----:B0-----:R-:W-:-:S03]  /*11f0*/  IADD3 R17, PT, PT, R11, 0x1, RZ ;  /* 0x000000010b117810 */ /* 0x001fc60007ffe0ff */
[----:B------:R-:W-:-:S04]  /*1200*/  IMAD.WIDE.U32 R14, R15, 0x4, R12 ;  /* 0x000000040f0e7825 */ /* 0x000fc800078e000c */
[----:B------:R-:W-:Y:S02]  /*1210*/  IMAD.WIDE.U32 R16, R17, 0x4, R12 ;  /* 0x0000000411107825 */ /* 0x000fe400078e000c */
[----:B------:R-:W2:Y:S04]  /*1220*/  LDG.E R14, desc[UR6][R14.64] ;  /* 0x000000060e0e7981 */ /* 0x000ea8000c1e1900 */
[----:B------:R-:W2:Y:S01]  /*1230*/  LDG.E R21, desc[UR6][R16.64] ;  /* 0x0000000610157981 */ /* 0x000ea2000c1e1900 */
[----:B------:R-:W-:Y:S01]  /*1240*/  ISETP.NE.AND P0, PT, R8, 0x2, PT ;  /* 0x000000020800780c */ /* 0x000fe20003f05270 */
[----:B--2---:R-:W-:-:S05]  /*1250*/  IMAD.IADD R21, R14, 0x1, R21 ;  /* 0x000000010e157824 */ /* 0x004fca00078e0215 */
[----:B------:R4:W-:Y:S07]  /*1260*/  STG.E desc[UR6][R16.64], R21 ;  /* 0x0000001510007986 */ /* 0x0009ee000c101906 */
[----:B------:R-:W-:Y:S05]  /*1270*/  @!P0 BRA `(.L_x_2) ;  /* 0x0000000000208947 */ /* 0x000fea0003800000 */
[----:B------:R-:W-:Y:S02]  /*1280*/  IADD3 R15, PT, PT, R19, 0x2, RZ ;  /* 0x00000002130f7810 */ /* 0x000fe40007ffe0ff */
[----:B------:R-:W-:-:S03]  /*1290*/  IADD3 R11, PT, PT, R11, 0x2, RZ ;  /* 0x000000020b0b7810 */ /* 0x000fc60007ffe0ff */
[----:B------:R-:W-:-:S04]  /*12a0*/  IMAD.WIDE.U32 R14, R15, 0x4, R12 ;  /* 0x000000040f0e7825 */ /* 0x000fc800078e000c */
[----:B------:R-:W-:Y:S02]  /*12b0*/  IMAD.WIDE.U32 R12, R11, 0x4, R12 ;  /* 0x000000040b0c7825 */ /* 0x000fe400078e000c */
[----:B------:R-:W2:Y:S04]  /*12c0*/  LDG.E R14, desc[UR6][R14.64] ;  /* 0x000000060e0e7981 */ /* 0x000ea8000c1e1900 */
[----:B------:R-:W2:Y:S02]  /*12d0*/  LDG.E R11, desc[UR6][R12.64] ;  /* 0x000000060c0b7981 */ /* 0x000ea4000c1e1900 */
[----:B--2---:R-:W-:-:S05]  /*12e0*/  IADD3 R11, PT, PT, R14, R11, RZ ;  /* 0x0000000b0e0b7210 */ /* 0x004fca0007ffe0ff */
[----:B------:R0:W-:Y:S02]  /*12f0*/  STG.E desc[UR6][R12.64], R11 ;  /* 0x0000000b0c007986 */ /* 0x0001e4000c101906 */
.L_x_2:
[----:B------:R-:W-:Y:S05]  /*1300*/  BSYNC.RECONVERGENT B0 ;  /* 0x0000000000007941 */ /* 0x000fea0003800200 */
.L_x_1:
[----:B------:R-:W-:Y:S01]  /*1310*/  BAR.SYNC.DEFER_BLOCKING 0x0 ;  /* 0x0000000000007b1d */ /* 0x000fe20000010000 */
[----:B------:R-:W-:-:S09]  /*1320*/  UISETP.GT.U32.AND UP0, UPT, UR5, 0x3, UPT ;  /* 0x000000030500788c */ /* 0x000fd2000bf04070 */
[----:B------:R-:W-:Y:S05]  /*1330*/  BRA.U UP0, `(.L_x_7) ;  /* 0xffffffed00847547 */ /* 0x000fea000b83ffff */
.L_x_0:
[----:B--2---:R-:W-:-:S04]  /*1340*/  ISETP.NE.AND P0, PT, R5, RZ, PT ;  /* 0x000000ff0500720c */ /* 0x004fc80003f05270 */
[----:B------:R-:W-:-:S13]  /*1350*/  ISETP.NE.OR P0, PT, R3, RZ, !P0 ;  /* 0x000000ff0300720c */ /* 0x000fda0004705670 */
[----:B------:R-:W-:Y:S05]  /*1360*/  @P0 EXIT ;  /* 0x000000000000094d */ /* 0x000fea0003800000 */
[C---:B------:R-:W-:Y:S02]  /*1370*/  IADD3 R3, PT, PT, R5.reuse, -0x1, RZ ;  /* 0xffffffff05037810 */ /* 0x040fe40007ffe0ff */
[----:B------:R-:W-:Y:S02]  /*1380*/  LOP3.LUT R10, R5, 0xf, RZ, 0xc0, !PT ;  /* 0x0000000f050a7812 */ /* 0x000fe400078ec0ff */
[----:B------:R-:W-:Y:S01]  /*1390*/  ISETP.GE.U32.AND P0, PT, R3, 0xf, PT ;  /* 0x0000000f0300780c */ /* 0x000fe20003f06070 */
[----:B------:R-:W-:Y:S01]  /*13a0*/  IMAD.MOV.U32 R3, RZ, RZ, RZ ;  /* 0x000000ffff037224 */ /* 0x000fe200078e00ff */
[----:B------:R-:W-:-:S11]  /*13b0*/  ISETP.NE.AND P1, PT, R10, RZ, PT ;  /* 0x000000ff0a00720c */ /* 0x000fd60003f25270 */
[----:B------:R-:W-:Y:S05]  /*13c0*/  @!P0 BRA `(.L_x_8) ;  /* 0x0000000800248947 */ /* 0x000fea0003800000 */
[----:B------:R-:W-:Y:S01]  /*13d0*/  LOP3.LUT R3, R5, 0xfffffff0, RZ, 0xc0, !PT ;  /* 0xfffffff005037812 */ /* 0x000fe200078ec0ff */
[-C--:B01----:R-:W-:Y:S02]  /*13e0*/  IMAD R13, R0, R5.reuse, 0x7 ;  /* 0x00000007000d7424 */ /* 0x083fe400078e0205 */
[----:B------:R-:W-:Y:S01]  /*13f0*/  IMAD R11, R2, R5, 0x7 ;  /* 0x00000007020b7424 */ /* 0x000fe200078e0205 */
[----:B------:R-:W-:-:S07]  /*1400*/  IADD3 R4, PT, PT, -R3, RZ, RZ ;  /* 0x000000ff03047210 */ /* 0x000fce0007ffe1ff */
.L_x_9:
[----:B------:R-:W0:Y:S01]  /*1410*/  LDC.64 R8, c[0x0][0x380] ;  /* 0x0000e000ff087b82 */ /* 0x000e220000000a00 */
[----:B--234-:R-:W-:Y:S02]  /*1420*/  IADD3 R17, PT, PT, R11, -0x7, RZ ;  /* 0xfffffff90b117810 */ /* 0x01cfe40007ffe0ff */
[----:B------:R-:W-:-:S05]  /*1430*/  IADD3 R19, PT, PT, R13, -0x7, RZ ;  /* 0xfffffff90d137810 */ /* 0x000fca0007ffe0ff */
[----:B------:R-:W1:Y:S01]  /*1440*/  LDC.64 R6, c[0x0][0x388] ;  /* 0x0000e200ff067b82 */ /* 0x000e620000000a00 */
[----:B0-----:R-:W-:-:S06]  /*1450*/  IMAD.WIDE.U32 R16, R17, 0x4, R8 ;  /* 0x0000000411107825 */ /* 0x001fcc00078e0008 */
[----:B------:R-:W2:Y:S01]  /*1460*/  LDG.E R16, desc[UR6][R16.64] ;  /* 0x0000000610107981 */ /* 0x000ea2000c1e1900 */
[----:B-1----:R-:W-:-:S05]  /*1470*/  IMAD.WIDE.U32 R18, R19, 0x4, R6 ;  /* 0x0000000413127825 */ /* 0x002fca00078e0006 */
        /* <DEDUP_REMOVED lines=10> */
[----:B------:R-:W-:-:S05]  /*1520*/  IADD3 R17, PT, PT, R13, -0x5, RZ ;  /* 0xfffffffb0d117810 */ /* 0x000fca0007ffe0ff */
[----:B------:R-:W-:Y:S01]  /*1530*/  IMAD.WIDE.U32 R16, R17, 0x4, R6 ;  /* 0x0000000411107825 */ /* 0x000fe200078e0006 */
[----:B--2---:R-:W-:-:S03]  /*1540*/  IADD3 R27, PT, PT, R20, R23, RZ ;  /* 0x00000017141b7210 */ /* 0x004fc60007ffe0ff */
[----:B------:R-:W-:Y:S02]  /*1550*/  IMAD.WIDE.U32 R22, R29, 0x4, R8 ;  /* 0x000000041d167825 */ /* 0x000fe400078e0008 */
[----:B------:R1:W-:Y:S04]  /*1560*/  STG.E desc[UR6][R14.64], R27 ;  /* 0x0000001b0e007986 */ /* 0x0003e8000c101906 */
[----:B------:R-:W2:Y:S04]  /*1570*/  LDG.E R22, desc[UR6][R22.64] ;  /* 0x0000000616167981 */ /* 0x000ea8000c1e1900 */
[----:B------:R-:W2:Y:S01]  /*1580*/  LDG.E R29, desc[UR6][R16.64] ;  /* 0x00000006101d7981 */ /* 0x000ea2000c1e1900 */
[----:B0-----:R-:W-:Y:S01]  /*1590*/  VIADD R19, R11, 0xfffffffc ;  /* 0xfffffffc0b137836 */ /* 0x001fe20000000000 */
[----:B------:R-:W-:-:S03]  /*15a0*/  IADD3 R25, PT, PT, R13, -0x4, RZ ;  /* 0xfffffffc0d197810 */ /* 0x000fc60007ffe0ff */
        /* <DEDUP_REMOVED lines=22> */
[----:B-1----:R-:W-:Y:S01]  /*1710*/  IADD3 R19, PT, PT, R11, -0x1, RZ ;  /* 0xffffffff0b137810 */ /* 0x002fe20007ffe0ff */
[----:B------:R-:W-:-:S04]  /*1720*/  VIADD R25, R13, 0xffffffff ;  /* 0xffffffff0d197836 */ /* 0x000fc80000000000 */
[----:B------:R-:W-:-:S04]  /*1730*/  IMAD.WIDE.U32 R22, R19, 0x4, R8 ;  /* 0x0000000413167825 */ /* 0x000fc800078e0008 */
[----:B------:R-:W-:Y:S01]  /*1740*/  IMAD.WIDE.U32 R18, R25, 0x4, R6 ;  /* 0x0000000419127825 */ /* 0x000fe200078e0006 */
[----:B--2---:R-:W-:-:S05]  /*1750*/  IADD3 R29, PT, PT, R20, R29, RZ ;  /* 0x0000001d141d7210 */ /* 0x004fca0007ffe0ff */
[----:B------:R1:W-:Y:S04]  /*1760*/  STG.E desc[UR6][R16.64], R29 ;  /* 0x0000001d10007986 */ /* 0x0003e8000c101906 */
[----:B------:R-:W0:Y:S04]  /*1770*/  LDG.E R22, desc[UR6][R22.64] ;  /* 0x0000000616167981 */ /* 0x000e28000c1e1900 */
[----:B------:R-:W0:Y:S01]  /*1780*/  LDG.E R25, desc[UR6][R18.64] ;  /* 0x0000000612197981 */ /* 0x000e22000c1e1900 */
[----:B------:R-:W-:Y:S01]  /*1790*/  IMAD.WIDE.U32 R20, R13, 0x4, R6 ;  /* 0x000000040d147825 */ /* 0x000fe200078e0006 */
[----:B0-----:R-:W-:-:S03]  /*17a0*/  IADD3 R27, PT, PT, R22, R25, RZ ;  /* 0x00000019161b7210 */ /* 0x001fc60007ffe0ff */
[C---:B------:R-:W-:Y:S02]  /*17b0*/  IMAD.WIDE.U32 R24, R11.reuse, 0x4, R8 ;  /* 0x000000040b187825 */ /* 0x040fe400078e0008 */
[----:B------:R0:W-:Y:S04]  /*17c0*/  STG.E desc[UR6][R18.64], R27 ;  /* 0x0000001b12007986 */ /* 0x0001e8000c101906 */
[----:B------:R-:W1:Y:S04]  /*17d0*/  LDG.E R24, desc[UR6][R24.64] ;  /* 0x0000000618187981 */ /* 0x000e68000c1e1900 */
[----:B------:R-:W1:Y:S01]  /*17e0*/  LDG.E R15, desc[UR6][R20.64] ;  /* 0x00000006140f7981 */ /* 0x000e62000c1e1900 */
[----:B------:R-:W-:-:S02]  /*17f0*/  IADD3 R12, PT, PT, R11, 0x1, RZ ;  /* 0x000000010b0c7810 */ /* 0x000fc40007ffe0ff */
[----:B------:R-:W-:-:S03]  /*1800*/  IADD3 R14, PT, PT, R13, 0x1, RZ ;  /* 0x000000010d0e7810 */ /* 0x000fc60007ffe0ff */
[----:B------:R-:W-:-:S04]  /*1810*/  IMAD.WIDE.U32 R22, R12, 0x4, R8 ;  /* 0x000000040c167825 */ /* 0x000fc800078e0008 */
[----:B-1----:R-:W-:Y:S02]  /*1820*/  IMAD.IADD R29, R24, 0x1, R15 ;  /* 0x00000001181d7824 */ /* 0x002fe400078e020f */
[----:B------:R-:W-:-:S03]  /*1830*/  IMAD.WIDE.U32 R14, R14, 0x4, R6 ;  /* 0x000000040e0e7825 */ /* 0x000fc600078e0006 */
[----:B------:R1:W-:Y:S04]  /*1840*/  STG.E desc[UR6][R20.64], R29 ;  /* 0x0000001d14007986 */ /* 0x0003e8000c101906 */
[----:B------:R-:W2:Y:S04]  /*1850*/  LDG.E R22, desc[UR6][R22.64] ;  /* 0x0000000616167981 */ /* 0x000ea8000c1e1900 */
[----:B------:R-:W2:Y:S01]  /*1860*/  LDG.E R17, desc[UR6][R14.64] ;  /* 0x000000060e117981 */ /* 0x000ea2000c1e1900 */
[----:B0-----:R-:W-:Y:S02]  /*1870*/  IADD3 R19, PT, PT, R11, 0x2, RZ ;  /* 0x000000020b137810 */ /* 0x001fe40007ffe0ff */
[----:B------:R-:W-:-:S03]  /*1880*/  IADD3 R16, PT, PT, R13, 0x2, RZ ;  /* 0x000000020d107810 */ /* 0x000fc60007ffe0ff */
[----:B------:R-:W-:Y:S01]  /*1890*/  IMAD.WIDE.U32 R24, R19, 0x4, R8 ;  /* 0x0000000413187825 */ /* 0x000fe200078e0008 */
[----:B--2---:R-:W-:-:S03]  /*18a0*/  IADD3 R27, PT, PT, R22, R17, RZ ;  /* 0x00000011161b7210 */ /* 0x004fc60007ffe0ff */
[----:B------:R-:W-:Y:S02]  /*18b0*/  IMAD.WIDE.U32 R16, R16, 0x4, R6 ;  /* 0x0000000410107825 */ /* 0x000fe400078e0006 */
[----:B------:R0:W-:Y:S04]  /*18c0*/  STG.E desc[UR6][R14.64], R27 ;  /* 0x0000001b0e007986 */ /* 0x0001e8000c101906 */
[----:B------:R-:W2:Y:S04]  /*18d0*/  LDG.E R24, desc[UR6][R24.64] ;  /* 0x0000000618187981 */ /* 0x000ea8000c1e1900 */
[----:B------:R-:W2:Y:S01]  /*18e0*/  LDG.E R19, desc[UR6][R16.64] ;  /* 0x0000000610137981 */ /* 0x000ea2000c1e1900 */
[----:B-1----:R-:W-:Y:S01]  /*18f0*/  IADD3 R21, PT, PT, R11, 0x3, RZ ;  /* 0x000000030b157810 */ /* 0x002fe20007ffe0ff */
[----:B------:R-:W-:-:S04]  /*1900*/  VIADD R23, R13, 0x3 ;  /* 0x000000030d177836 */ /* 0x000fc80000000000 */
[----:B------:R-:W-:Y:S01]  /*1910*/  IMAD.WIDE.U32 R20, R21, 0x4, R8 ;  /* 0x0000000415147825 */ /* 0x000fe200078e0008 */
[----:B--2---:R-:W-:-:S03]  /*1920*/  IADD3 R29, PT, PT, R24, R19, RZ ;  /* 0x00000013181d7210 */ /* 0x004fc60007ffe0ff */
[----:B------:R-:W-:Y:S02]  /*1930*/  IMAD.WIDE.U32 R18, R23, 0x4, R6 ;  /* 0x0000000417127825 */ /* 0x000fe400078e0006 */
[----:B------:R1:W-:Y:S04]  /*1940*/  STG.E desc[UR6][R16.64], R29 ;  /* 0x0000001d10007986 */ /* 0x0003e8000c101906 */
[----:B------:R-:W2:Y:S04]  /*1950*/  LDG.E R20, desc[UR6][R20.64] ;  /* 0x0000000614147981 */ /* 0x000ea8000c1e1900 */
[----:B------:R-:W2:Y:S01]  /*1960*/  LDG.E R23, desc[UR6][R18.64] ;  /* 0x0000000612177981 */ /* 0x000ea2000c1e1900 */
[----:B0-----:R-:W-:-:S02]  /*1970*/  IADD3 R15, PT, PT, R11, 0x4, RZ ;  /* 0x000000040b0f7810 */ /* 0x001fc40007ffe0ff */
[----:B------:R-:W-:Y:S02]  /*1980*/  IADD3 R27, PT, PT, R13, 0x4, RZ ;  /* 0x000000040d1b7810 */ /* 0x000fe40007ffe0ff */
[----:B--2---:R-:W-:Y:S01]  /*1990*/  IADD3 R25, PT, PT, R20, R23, RZ ;  /* 0x0000001714197210 */ /* 0x004fe20007ffe0ff */
[----:B------:R-:W-:-:S04]  /*19a0*/  IMAD.WIDE.U32 R22, R15, 0x4, R8 ;  /* 0x000000040f167825 */ /* 0x000fc800078e0008 */
[----:B------:R-:W-:Y:S01]  /*19b0*/  IMAD.WIDE.U32 R14, R27, 0x4, R6 ;  /* 0x000000041b0e7825 */ /* 0x000fe200078e0006 */
        /* <DEDUP_REMOVED lines=11> */
[----:B0-----:R-:W-:Y:S02]  /*1a70*/  IADD3 R19, PT, PT, R11, 0x6, RZ ;  /* 0x000000060b137810 */ /* 0x001fe40007ffe0ff */
[----:B------:R-:W-:-:S03]  /*1a80*/  IADD3 R25, PT, PT, R13, 0x6, RZ ;  /* 0x000000060d197810 */ /* 0x000fc60007ffe0ff */
[----:B------:R-:W-:-:S04]  /*1a90*/  IMAD.WIDE.U32 R22, R19, 0x4, R8 ;  /* 0x0000000413167825 */ /* 0x000fc800078e0008 */
[----:B------:R-:W-:-:S04]  /*1aa0*/  IMAD.WIDE.U32 R18, R25, 0x4, R6 ;  /* 0x0000000419127825 */ /* 0x000fc800078e0006 */
[----:B--2---:R-:W-:-:S05]  /*1ab0*/  IMAD.IADD R29, R20, 0x1, R29 ;  /* 0x00000001141d7824 */ /* 0x004fca00078e021d */
[----:B------:R0:W-:Y:S04]  /*1ac0*/  STG.E desc[UR6][R16.64], R29 ;  /* 0x0000001d10007986 */ /* 0x0001e8000c101906 */
[----:B------:R-:W2:Y:S04]  /*1ad0*/  LDG.E R22, desc[UR6][R22.64] ;  /* 0x0000000616167981 */ /* 0x000ea8000c1e1900 */
[----:B------:R-:W2:Y:S01]  /*1ae0*/  LDG.E R25, desc[UR6][R18.64] ;  /* 0x0000000612197981 */ /* 0x000ea2000c1e1900 */
[----:B-1----:R-:W-:Y:S02]  /*1af0*/  IADD3 R15, PT, PT, R11, 0x7, RZ ;  /* 0x000000070b0f7810 */ /* 0x002fe40007ffe0ff */
[----:B------:R-:W-:-:S03]  /*1b00*/  IADD3 R27, PT, PT, R13, 0x7, RZ ;  /* 0x000000070d1b7810 */ /* 0x000fc60007ffe0ff */
[----:B------:R-:W-:-:S04]  /*1b10*/  IMAD.WIDE.U32 R20, R15, 0x4, R8 ;  /* 0x000000040f147825 */ /* 0x000fc800078e0008 */
[----:B------:R-:W-:Y:S01]  /*1b20*/  IMAD.WIDE.U32 R14, R27, 0x4, R6 ;  /* 0x000000041b0e7825 */ /* 0x000fe200078e0006 */
[----:B--2---:R-:W-:-:S05]  /*1b30*/  IADD3 R25, PT, PT, R22, R25, RZ ;  /* 0x0000001916197210 */ /* 0x004fca0007ffe0ff */
[----:B------:R2:W-:Y:S04]  /*1b40*/  STG.E desc[UR6][R18.64], R25 ;  /* 0x0000001912007986 */ /* 0x0005e8000c101906 */
[----:B------:R-:W3:Y:S04]  /*1b50*/  LDG.E R20, desc[UR6][R20.64] ;  /* 0x0000000614147981 */ /* 0x000ee8000c1e1900 */
[----:B------:R-:W3:Y:S01]  /*1b60*/  LDG.E R27, desc[UR6][R14.64] ;  /* 0x000000060e1b7981 */ /* 0x000ee2000c1e1900 */
[----:B0-----:R-:W-:Y:S01]  /*1b70*/  IADD3 R17, PT, PT, R11, 0x8, RZ ;  /* 0x000000080b117810 */ /* 0x001fe20007ffe0ff */
[----:B------:R-:W-:-:S04]  /*1b80*/  VIADD R23, R13, 0x8 ;  /* 0x000000080d177836 */ /* 0x000fc80000000000 */
[----:B------:R-:W-:-:S04]  /*1b90*/  IMAD.WIDE.U32 R8, R17, 0x4, R8 ;  /* 0x0000000411087825 */ /* 0x000fc800078e0008 */
[----:B------:R-:W-:Y:S01]  /*1ba0*/  IMAD.WIDE.U32 R6, R23, 0x4, R6 ;  /* 0x0000000417067825 */ /* 0x000fe200078e0006 */
[----:B---3--:R-:W-:-:S05]  /*1bb0*/  IADD3 R27, PT, PT, R20, R27, RZ ;  /* 0x0000001b141b7210 */ /* 0x008fca0007ffe0ff */
[----:B------:R2:W-:Y:S04]  /*1bc0*/  STG.E desc[UR6][R14.64], R27 ;  /* 0x0000001b0e007986 */ /* 0x0005e8000c101906 */
[----:B------:R-:W3:Y:S04]  /*1bd0*/  LDG.E R8, desc[UR6][R8.64] ;  /* 0x0000000608087981 */ /* 0x000ee8000c1e1900 */
[----:B------:R-:W3:Y:S01]  /*1be0*/  LDG.E R17, desc[UR6][R6.64] ;  /* 0x0000000606117981 */ /* 0x000ee2000c1e1900 */
[----:B------:R-:W-:-:S04]  /*1bf0*/  IADD3 R4, PT, PT, R4, 0x10, RZ ;  /* 0x0000001004047810 */ /* 0x000fc80007ffe0ff */
[----:B------:R-:W-:Y:S01]  /*1c00*/  ISETP.NE.AND P0, PT, R4, RZ, PT ;  /* 0x000000ff0400720c */ /* 0x000fe20003f05270 */
[----:B------:R-:W-:Y:S01]  /*1c10*/  VIADD R13, R13, 0x10 ;  /* 0x000000100d0d7836 */ /* 0x000fe20000000000 */
[----:B------:R-:W-:Y:S02]  /*1c20*/  IADD3 R11, PT, PT, R11, 0x10, RZ ;  /* 0x000000100b0b7810 */ /* 0x000fe40007ffe0ff */
[----:B---3--:R-:W-:-:S05]  /*1c30*/  IADD3 R17, PT, PT, R8, R17, RZ ;  /* 0x0000001108117210 */ /* 0x008fca0007ffe0ff */
[----:B------:R2:W-:Y:S04]  /*1c40*/  STG.E desc[UR6][R6.64], R17 ;  /* 0x0000001106007986 */ /* 0x0005e8000c101906 */
[----:B------:R-:W-:Y:S05]  /*1c50*/  @P0 BRA `(.L_x_9) ;  /* 0xfffffff400ec0947 */ /* 0x000fea000383ffff */
.L_x_8:
[----:B------:R-:W-:Y:S05]  /*1c60*/  @!P1 EXIT ;  /* 0x000000000000994d */ /* 0x000fea0003800000 */
[----:B------:R-:W-:Y:S02]  /*1c70*/  ISETP.GE.U32.AND P0, PT, R10, 0x8, PT ;  /* 0x000000080a00780c */ /* 0x000fe40003f06070 */
[----:B01----:R-:W-:-:S04]  /*1c80*/  LOP3.LUT R12, R5, 0x7, RZ, 0xc0, !PT ;  /* 0x00000007050c7812 */ /* 0x003fc800078ec0ff */
[----:B------:R-:W-:-:S07]  /*1c90*/  ISETP.NE.AND P1, PT, R12, RZ, PT ;  /* 0x000000ff0c00720c */ /* 0x000fce0003f25270 */
[----:B------:R-:W-:Y:S06]  /*1ca0*/  @!P0 BRA `(.L_x_10) ;  /* 0x00000004000c8947 */ /* 0x000fec0003800000 */
[----:B------:R-:W3:Y:S01]  /*1cb0*/  LDC.64 R8, c[0x0][0x380] ;  /* 0x0000e000ff087b82 */ /* 0x000ee20000000a00 */
[-CC-:B------:R-:W-:Y:S02]  /*1cc0*/  IMAD R11, R2, R5.reuse, R3.reuse ;  /* 0x00000005020b7224 */ /* 0x180fe400078e0203 */
[----:B------:R-:W-:-:S05]  /*1cd0*/  IMAD R13, R0, R5, R3 ;  /* 0x00000005000d7224 */ /* 0x000fca00078e0203 */
[----:B--2---:R-:W0:Y:S01]  /*1ce0*/  LDC.64 R6, c[0x0][0x388] ;  /* 0x0000e200ff067b82 */ /* 0x004e220000000a00 */
[----:B---3--:R-:W-:-:S06]  /*1cf0*/  IMAD.WIDE.U32 R18, R11, 0x4, R8 ;  /* 0x000000040b127825 */ /* 0x008fcc00078e0008 */
[----:B------:R-:W2:Y:S01]  /*1d00*/  LDG.E R18, desc[UR6][R18.64] ;  /* 0x0000000612127981 */ /* 0x000ea2000c1e1900 */
[----:B0-----:R-:W-:-:S05]  /*1d10*/  IMAD.WIDE.U32 R14, R13, 0x4, R6 ;  /* 0x000000040d0e7825 */ /* 0x001fca00078e0006 */
[----:B----4-:R-:W2:Y:S01]  /*1d20*/  LDG.E R17, desc[UR6][R14.64] ;  /* 0x000000060e117981 */ /* 0x010ea2000c1e1900 */
[----:B------:R-:W-:Y:S02]  /*1d30*/  IADD3 R21, PT, PT, R11, 0x1, RZ ;  /* 0x000000010b157810 */ /* 0x000fe40007ffe0ff */
[----:B------:R-:W-:-:S03]  /*1d40*/  IADD3 R23, PT, PT, R13, 0x1, RZ ;  /* 0x000000010d177810 */ /* 0x000fc60007ffe0ff */
[----:B------:R-:W-:Y:S01]  /*1d50*/  IMAD.WIDE.U32 R20, R21, 0x4, R8 ;  /* 0x0000000415147825 */ /* 0x000fe200078e0008 */
[----:B--2---:R-:W-:-:S03]  /*1d60*/  IADD3 R25, PT, PT, R18, R17, RZ ;  /* 0x0000001112197210 */ /* 0x004fc60007ffe0ff */
[----:B------:R-:W-:Y:S02]  /*1d70*/  IMAD.WIDE.U32 R16, R23, 0x4, R6 ;  /* 0x0000000417107825 */ /* 0x000fe400078e0006 */
        /* <DEDUP_REMOVED lines=45> */
[----:B------:R-:W-:-:S04]  /*2050*/  IMAD.WIDE.U32 R8, R11, 0x4, R8 ;  /* 0x000000040b087825 */ /* 0x000fc800078e0008 */
[----:B------:R-:W-:Y:S01]  /*2060*/  IMAD.WIDE.U32 R6, R13, 0x4, R6 ;  /* 0x000000040d067825 */ /* 0x000fe200078e0006 */
[----:B--2---:R-:W-:-:S05]  /*2070*/  IADD3 R25, PT, PT, R22, R25, RZ ;  /* 0x0000001916197210 */ /* 0x004fca0007ffe0ff */
[----:B------:R0:W-:Y:S04]  /*2080*/  STG.E desc[UR6][R14.64], R25 ;  /* 0x000000190e007986 */ /* 0x0001e8000c101906 */
[----:B------:R-:W2:Y:S04]  /*2090*/  LDG.E R8, desc[UR6][R8.64] ;  /* 0x0000000608087981 */ /* 0x000ea8000c1e1900 */
[----:B------:R-:W2:Y:S01]  /*20a0*/  LDG.E R11, desc[UR6][R6.64] ;  /* 0x00000006060b7981 */ /* 0x000ea2000c1e1900 */
[----:B------:R-:W-:Y:S02]  /*20b0*/  IADD3 R3, PT, PT, R3, 0x8, RZ ;  /* 0x0000000803037810 */ /* 0x000fe40007ffe0ff */
[----:B--2---:R-:W-:-:S05]  /*20c0*/  IADD3 R11, PT, PT, R8, R11, RZ ;  /* 0x0000000b080b7210 */ /* 0x004fca0007ffe0ff */
[----:B------:R0:W-:Y:S02]  /*20d0*/  STG.E desc[UR6][R6.64], R11 ;  /* 0x0000000b06007986 */ /* 0x0001e4000c101906 */
.L_x_10:
[----:B------:R-:W-:Y:S05]  /*20e0*/  @!P1 EXIT ;  /* 0x000000000000994d */ /* 0x000fea0003800000 */
[----:B------:R-:W-:Y:S02]  /*20f0*/  ISETP.GE.U32.AND P0, PT, R12, 0x4, PT ;  /* 0x000000040c00780c */ /* 0x000fe40003f06070 */
[----:B------:R-:W-:-:S04]  /*2100*/  LOP3.LUT R4, R5, 0x3, RZ, 0xc0, !PT ;  /* 0x0000000305047812 */ /* 0x000fc800078ec0ff */
[----:B------:R-:W-:-:S07]  /*2110*/  ISETP.NE.AND P1, PT, R4, RZ, PT ;  /* 0x000000ff0400720c */ /* 0x000fce0003f25270 */
[----:B------:R-:W-:Y:S06]  /*2120*/  @!P0 BRA `(.L_x_11) ;  /* 0x00000000008c8947 */ /* 0x000fec0003800000 */
[----:B------:R-:W1:Y:S01]  /*2130*/  LDC.64 R8, c[0x0][0x380] ;  /* 0x0000e000ff087b82 */ /* 0x000e620000000a00 */
[-CC-:B0-234-:R-:W-:Y:S02]  /*2140*/  IMAD R17, R2, R5.reuse, R3.reuse ;  /* 0x0000000502117224 */ /* 0x19dfe400078e0203 */
[----:B------:R-:W-:-:S05]  /*2150*/  IMAD R19, R0, R5, R3 ;  /* 0x0000000500137224 */ /* 0x000fca00078e0203 */
[----:B------:R-:W0:Y:S01]  /*2160*/  LDC.64 R6, c[0x0][0x388] ;  /* 0x0000e200ff067b82 */ /* 0x000e220000000a00 */
[----:B-1----:R-:W-:-:S06]  /*2170*/  IMAD.WIDE.U32 R14, R17, 0x4, R8 ;  /* 0x00000004110e7825 */ /* 0x002fcc00078e0008 */
[----:B------:R-:W2:Y:S01]  /*2180*/  LDG.E R14, desc[UR6][R14.64] ;  /* 0x000000060e0e7981 */ /* 0x000ea2000c1e1900 */
[----:B0-----:R-:W-:-:S05]  /*2190*/  IMAD.WIDE.U32 R10, R19, 0x4, R6 ;  /* 0x00000004130a7825 */ /* 0x001fca00078e0006 */
        /* <DEDUP_REMOVED lines=10> */
[----:B------:R-:W-:-:S05]  /*2240*/  IADD3 R15, PT, PT, R19, 0x2, RZ ;  /* 0x00000002130f7810 */ /* 0x000fca0007ffe0ff */
[----:B------:R-:W-:Y:S01]  /*2250*/  IMAD.WIDE.U32 R14, R15, 0x4, R6 ;  /* 0x000000040f0e7825 */ /* 0x000fe200078e0006 */
[----:B--2---:R-:W-:-:S03]  /*2260*/  IADD3 R27, PT, PT, R20, R23, RZ ;  /* 0x00000017141b7210 */ /* 0x004fc60007ffe0ff */
[----:B------:R-:W-:Y:S02]  /*2270*/  IMAD.WIDE.U32 R22, R29, 0x4, R8 ;  /* 0x000000041d167825 */ /* 0x000fe400078e0008 */
[----:B------:R1:W-:Y:S04]  /*2280*/  STG.E desc[UR6][R12.64], R27 ;  /* 0x0000001b0c007986 */ /* 0x0003e8000c101906 */
[----:B------:R-:W2:Y:S04]  /*2290*/  LDG.E R22, desc[UR6][R22.64] ;  /* 0x0000000616167981 */ /* 0x000ea8000c1e1900 */
[----:B------:R-:W2:Y:S01]  /*22a0*/  LDG.E R29, desc[UR6][R14.64] ;  /* 0x000000060e1d7981 */ /* 0x000ea2000c1e1900 */
[----:B------:R-:W-:Y:S01]  /*22b0*/  VIADD R17, R17, 0x3 ;  /* 0x0000000311117836 */ /* 0x000fe20000000000 */
[----:B------:R-:W-:-:S03]  /*22c0*/  IADD3 R19, PT, PT, R19, 0x3, RZ ;  /* 0x0000000313137810 */ /* 0x000fc60007ffe0ff */
[----:B------:R-:W-:-:S04]  /*22d0*/  IMAD.WIDE.U32 R8, R17, 0x4, R8 ;  /* 0x0000000411087825 */ /* 0x000fc800078e0008 */
[----:B------:R-:W-:Y:S01]  /*22e0*/  IMAD.WIDE.U32 R6, R19, 0x4, R6 ;  /* 0x0000000413067825 */ /* 0x000fe200078e0006 */
[----:B--2---:R-:W-:-:S05]  /*22f0*/  IADD3 R29, PT, PT, R22, R29, RZ ;  /* 0x0000001d161d7210 */ /* 0x004fca0007ffe0ff */
[----:B------:R1:W-:Y:S04]  /*2300*/  STG.E desc[UR6][R14.64], R29 ;  /* 0x0000001d0e007986 */ /* 0x0003e8000c101906 */
[----:B------:R-:W2:Y:S04]  /*2310*/  LDG.E R8, desc[UR6][R8.64] ;  /* 0x0000000608087981 */ /* 0x000ea8000c1e1900 */
[----:B0-----:R-:W2:Y:S01]  /*2320*/  LDG.E R11, desc[UR6][R6.64] ;  /* 0x00000006060b7981 */ /* 0x001ea2000c1e1900 */
[----:B------:R-:W-:Y:S02]  /*2330*/  IADD3 R3, PT, PT, R3, 0x4, RZ ;  /* 0x0000000403037810 */ /* 0x000fe40007ffe0ff */
[----:B--2---:R-:W-:-:S05]  /*2340*/  IADD3 R11, PT, PT, R8, R11, RZ ;  /* 0x0000000b080b7210 */ /* 0x004fca0007ffe0ff */
[----:B------:R1:W-:Y:S02]  /*2350*/  STG.E desc[UR6][R6.64], R11 ;  /* 0x0000000b06007986 */ /* 0x0003e4000c101906 */
.L_x_11:
[----:B------:R-:W-:Y:S05]  /*2360*/  @!P1 EXIT ;  /* 0x000000000000994d */ /* 0x000fea0003800000 */
[----:B012---:R-:W0:Y:S01]  /*2370*/  LDC.64 R6, c[0x0][0x380] ;  /* 0x0000e000ff067b82 */ /* 0x007e220000000a00 */
[-CC-:B------:R-:W-:Y:S02]  /*2380*/  IMAD R11, R0, R5.reuse, R3.reuse ;  /* 0x00000005000b7224 */ /* 0x180fe400078e0203 */
[----:B------:R-:W-:Y:S02]  /*2390*/  IMAD R13, R2, R5, R3 ;  /* 0x00000005020d7224 */ /* 0x000fe400078e0203 */
[----:B------:R-:W-:-:S03]  /*23a0*/  IMAD.MOV R0, RZ, RZ, -R4 ;  /* 0x000000ffff007224 */ /* 0x000fc600078e0a04 */
[----:B------:R-:W1:Y:S04]  /*23b0*/  LDC.64 R8, c[0x0][0x388] ;  /* 0x0000e200ff087b82 */ /* 0x000e680000000a00 */
.L_x_12:
[----:B0-----:R-:W-:-:S04]  /*23c0*/  IMAD.WIDE.U32 R2, R13, 0x4, R6 ;  /* 0x000000040d027825 */ /* 0x001fc800078e0006 */
[C---:B-12---:R-:W-:Y:S02]  /*23d0*/  IMAD.WIDE.U32 R4, R11.reuse, 0x4, R8 ;  /* 0x000000040b047825 */ /* 0x046fe400078e0008 */
[----:B------:R-:W2:Y:S04]  /*23e0*/  LDG.E R2, desc[UR6][R2.64] ;  /* 0x0000000602027981 */ /* 0x000ea8000c1e1900 */
[----:B---3--:R-:W2:Y:S01]  /*23f0*/  LDG.E R15, desc[UR6][R4.64] ;  /* 0x00000006040f7981 */ /* 0x008ea2000c1e1900 */
[----:B------:R-:W-:Y:S02]  /*2400*/  IADD3 R0, PT, PT, R0, 0x1, RZ ;  /* 0x0000000100007810 */ /* 0x000fe40007ffe0ff */
[----:B------:R-:W-:Y:S02]  /*2410*/  IADD3 R11, PT, PT, R11, 0x1, RZ ;  /* 0x000000010b0b7810 */ /* 0x000fe40007ffe0ff */
[----:B------:R-:W-:-:S02]  /*2420*/  ISETP.NE.AND P0, PT, R0, RZ, PT ;  /* 0x000000ff0000720c */ /* 0x000fc40003f05270 */
[----:B------:R-:W-:Y:S02]  /*2430*/  IADD3 R13, PT, PT, R13, 0x1, RZ ;  /* 0x000000010d0d7810 */ /* 0x000fe40007ffe0ff */
[----:B--2---:R-:W-:-:S05]  /*2440*/  IADD3 R15, PT, PT, R2, R15, RZ ;  /* 0x0000000f020f7210 */ /* 0x004fca0007ffe0ff */
[----:B------:R2:W-:Y:S04]  /*2450*/  STG.E desc[UR6][R4.64], R15 ;  /* 0x0000000f04007986 */ /* 0x0005e8000c101906 */
[----:B------:R-:W-:Y:S05]  /*2460*/  @P0 BRA `(.L_x_12) ;  /* 0xfffffffc00d40947 */ /* 0x000fea000383ffff */
[----:B------:R-:W-:Y:S05]  /*2470*/  EXIT ;  /* 0x000000000000794d */ /* 0x000fea0003800000 */
.L_x_13:
[----:B------:R-:W-:-:S00]  /*2480*/  BRA `(.L_x_13) ;  /* 0xfffffffc00fc7947 */ /* 0x000fc0000383ffff */
[----:B------:R-:W-:-:S00]  /*2490*/  NOP ;  /* 0x0000000000007918 */ /* 0x000fc00000000000 */
        /* <DEDUP_REMOVED lines=14> */
.L_x_121:


//--------------------- .text._Z37gpu_compute_partial_sums_share_memoryPjS_j --------------------------
	.section	.text._Z37gpu_compute_partial_sums_share_memoryPjS_j,"ax",@progbits
	.align	128
        .global         _Z37gpu_compute_partial_sums_share_memoryPjS_j
        .type           _Z37gpu_compute_partial_sums_share_memoryPjS_j,@function
        .size           _Z37gpu_compute_partial_sums_share_memoryPjS_j,(.L_x_122 - _Z37gpu_compute_partial_sums_share_memoryPjS_j)
        .other          _Z37gpu_compute_partial_sums_share_memoryPjS_j,@"STO_CUDA_ENTRY STV_DEFAULT"
_Z37gpu_compute_partial_sums_share_memoryPjS_j:
.text._Z37gpu_compute_partial_sums_share_memoryPjS_j:
[----:B------:R-:W-:Y:S08]  /*0000*/  LDC R1, c[0x0][0x37c] ;  /* 0x0000df00ff017b82 */ /* 0x000ff00000000800 */
[----:B------:R-:W0:Y:S01]  /*0010*/  LDC R0, c[0x0][0x390] ;  /* 0x0000e400ff007b82 */ /* 0x000e220000000800 */
[----:B------:R-:W1:Y:S01]  /*0020*/  S2R R3, SR_CTAID.X ;  /* 0x0000000000037919 */ /* 0x000e620000002500 */
[----:B------:R-:W2:Y:S01]  /*0030*/  LDCU.64 UR8, c[0x0][0x358] ;  /* 0x00006b00ff0877ac */ /* 0x000ea20008000a00 */
[----:B------:R-:W3:Y:S01]  /*0040*/  S2R R5, SR_TID.X ;  /* 0x0000000000057919 */ /* 0x000ee20000002100 */
[----:B------:R-:W4:Y:S01]  /*0050*/  LDCU UR5, c[0x0][0x360] ;  /* 0x00006c00ff0577ac */ /* 0x000f220008000800 */
[----:B0-----:R-:W-:-:S13]  /*0060*/  ISETP.NE.AND P0, PT, R0, RZ, PT ;  /* 0x000000ff0000720c */ /* 0x001fda0003f05270 */
[----:B-1234-:R-:W-:Y:S05]  /*0070*/  @!P0 BRA `(.L_x_14) ;  /* 0x0000000800a48947 */ /* 0x01efea0003800000 */
[C---:B------:R-:W-:Y:S01]  /*0080*/  ISETP.GE.U32.AND P1, PT, R0.reuse, 0x10, PT ;  /* 0x000000100000780c */ /* 0x040fe20003f26070 */
[----:B------:R-:W-:Y:S01]  /*0090*/  HFMA2 R4, -RZ, RZ, 0, 0 ;  /* 0x00000000ff047431 */ /* 0x000fe200000001ff */
[----:B------:R-:W-:Y:S01]  /*00a0*/  LOP3.LUT R2, R0, 0xf, RZ, 0xc0, !PT ;  /* 0x0000000f00027812 */ /* 0x000fe200078ec0ff */
[----:B------:R-:W-:-:S03]  /*00b0*/  IMAD R7, R3, UR5, R5 ;  /* 0x0000000503077c24 */ /* 0x000fc6000f8e0205 */
[----:B------:R-:W-:-:S07]  /*00c0*/  ISETP.NE.AND P2, PT, R2, RZ, PT ;  /* 0x000000ff0200720c */ /* 0x000fce0003f45270 */
[----:B------:R-:W-:Y:S06]  /*00d0*/  @!P1 BRA `(.L_x_15) ;  /* 0x00000004002c9947 */ /* 0x000fec0003800000 */
[----:B------:R-:W0:Y:S01]  /*00e0*/  S2UR UR6, SR_CgaCtaId ;  /* 0x00000000000679c3 */ /* 0x000e220000008800 */
[----:B------:R-:W-:Y:S01]  /*00f0*/  UMOV UR4, 0x400 ;  /* 0x0000040000047882 */ /* 0x000fe20000000000 */
[----:B------:R-:W-:Y:S01]  /*0100*/  LOP3.LUT R4, R0, 0xfffffff0, RZ, 0xc0, !PT ;  /* 0xfffffff000047812 */ /* 0x000fe200078ec0ff */
[----:B0-----:R-:W-:-:S03]  /*0110*/  ULEA UR6, UR6, UR4, 0x18 ;  /* 0x0000000406067291 */ /* 0x001fc6000f8ec0ff */
[----:B------:R-:W-:-:S09]  /*0120*/  UMOV UR4, URZ ;  /* 0x000000ff00047c82 */ /* 0x000fd20008000000 */
.L_x_16:
[----:B0-----:R-:W0:Y:S01]  /*0130*/  LDC.64 R12, c[0x0][0x380] ;  /* 0x0000e000ff0c7b82 */ /* 0x001e220000000a00 */
[----:B------:R-:W-:-:S04]  /*0140*/  IMAD R21, R7, R0, UR4 ;  /* 0x0000000407157e24 */ /* 0x000fc8000f8e0200 */
[C---:B------:R-:W-:Y:S01]  /*0150*/  VIADD R15, R21.reuse, 0x3 ;  /* 0x00000003150f7836 */ /* 0x040fe20000000000 */
[C---:B------:R-:W-:Y:S01]  /*0160*/  IADD3 R23, PT, PT, R21.reuse, 0x2, RZ ;  /* 0x0000000215177810 */ /* 0x040fe20007ffe0ff */
[C---:B------:R-:W-:Y:S01]  /*0170*/  VIADD R25, R21.reuse, 0x1 ;  /* 0x0000000115197836 */ /* 0x040fe20000000000 */
[C---:B------:R-:W-:Y:S02]  /*0180*/  IADD3 R17, PT, PT, R21.reuse, 0x4, RZ ;  /* 0x0000000415117810 */ /* 0x040fe40007ffe0ff */
[C---:B------:R-:W-:Y:S02]  /*0190*/  IADD3 R20, PT, PT, R21.reuse, 0x8, RZ ;  /* 0x0000000815147810 */ /* 0x040fe40007ffe0ff */
[C---:B------:R-:W-:Y:S01]  /*01a0*/  IADD3 R29, PT, PT, R21.reuse, 0x6, RZ ;  /* 0x00000006151d7810 */ /* 0x040fe20007ffe0ff */
[----:B------:R-:W-:Y:S02]  /*01b0*/  VIADD R19, R21, 0x5 ;  /* 0x0000000515137836 */ /* 0x000fe40000000000 */
[----:B0-----:R-:W-:-:S04]  /*01c0*/  IMAD.WIDE.U32 R22, R23, 0x4, R12 ;  /* 0x0000000417167825 */ /* 0x001fc800078e000c */
[--C-:B------:R-:W-:Y:S01]  /*01d0*/  IMAD.WIDE.U32 R14, R15, 0x4, R12.reuse ;  /* 0x000000040f0e7825 */ /* 0x100fe200078e000c */
[----:B------:R0:W2:Y:S03]  /*01e0*/  LDG.E R9, desc[UR8][R22.64] ;  /* 0x0000000816097981 */ /* 0x0000a6000c1e1900 */
[--C-:B------:R-:W-:Y:S01]  /*01f0*/  IMAD.WIDE.U32 R10, R21, 0x4, R12.reuse ;  /* 0x00000004150a7825 */ /* 0x100fe200078e000c */
[----:B------:R1:W3:Y:S03]  /*0200*/  LDG.E R27, desc[UR8][R14.64] ;  /* 0x000000080e1b7981 */ /* 0x0002e6000c1e1900 */
[--C-:B------:R-:W-:Y:S01]  /*0210*/  IMAD.WIDE.U32 R16, R17, 0x4, R12.reuse ;  /* 0x0000000411107825 */ /* 0x100fe200078e000c */
[----:B------:R4:W5:Y:S03]  /*0220*/  LDG.E R8, desc[UR8][R10.64] ;  /* 0x000000080a087981 */ /* 0x000966000c1e1900 */
[----:B0-----:R-:W-:Y:S01]  /*0230*/  IMAD.WIDE.U32 R22, R20, 0x4, R12 ;  /* 0x0000000414167825 */ /* 0x001fe200078e000c */
[C---:B------:R-:W-:Y:S01]  /*0240*/  IADD3 R20, PT, PT, R21.reuse, 0xa, RZ ;  /* 0x0000000a15147810 */ /* 0x040fe20007ffe0ff */
[----:B------:R0:W5:Y:S02]  /*0250*/  LDG.E R26, desc[UR8][R16.64] ;  /* 0x00000008101a7981 */ /* 0x000164000c1e1900 */
[----:B-1----:R-:W-:-:S02]  /*0260*/  VIADD R15, R21, 0x9 ;  /* 0x00000009150f7836 */ /* 0x002fc40000000000 */
[----:B------:R-:W-:-:S04]  /*0270*/  IMAD.WIDE.U32 R24, R25, 0x4, R12 ;  /* 0x0000000419187825 */ /* 0x000fc800078e000c */
[----:B----4-:R-:W-:Y:S01]  /*0280*/  VIADD R11, R21, 0x7 ;  /* 0x00000007150b7836 */ /* 0x010fe20000000000 */
[----:B------:R-:W4:Y:S01]  /*0290*/  LDG.E R6, desc[UR8][R24.64] ;  /* 0x0000000818067981 */ /* 0x000f22000c1e1900 */
[----:B0-----:R-:W-:-:S04]  /*02a0*/  IMAD.WIDE.U32 R16, R20, 0x4, R12 ;  /* 0x0000000414107825 */ /* 0x001fc800078e000c */
[--C-:B------:R-:W-:Y:S02]  /*02b0*/  IMAD.WIDE.U32 R28, R29, 0x4, R12.reuse ;  /* 0x000000041d1c7825 */ /* 0x100fe400078e000c */
[----:B------:R0:W4:Y:S02]  /*02c0*/  LDG.E R16, desc[UR8][R16.64] ;  /* 0x0000000810107981 */ /* 0x000124000c1e1900 */
[--C-:B------:R-:W-:Y:S02]  /*02d0*/  IMAD.WIDE.U32 R18, R19, 0x4, R12.reuse ;  /* 0x0000000413127825 */ /* 0x100fe400078e000c */
[----:B------:R1:W4:Y:S02]  /*02e0*/  LDG.E R24, desc[UR8][R28.64] ;  /* 0x000000081c187981 */ /* 0x000324000c1e1900 */
[--C-:B------:R-:W-:Y:S02]  /*02f0*/  IMAD.WIDE.U32 R14, R15, 0x4, R12.reuse ;  /* 0x000000040f0e7825 */ /* 0x100fe400078e000c */
[----:B------:R1:W4:Y:S02]  /*0300*/  LDG.E R25, desc[UR8][R18.64] ;  /* 0x0000000812197981 */ /* 0x000324000c1e1900 */
[----:B------:R-:W-:Y:S01]  /*0310*/  IMAD.WIDE.U32 R10, R11, 0x4, R12 ;  /* 0x000000040b0a7825 */ /* 0x000fe200078e000c */
[C---:B0-----:R-:W-:Y:S01]  /*0320*/  IADD3 R17, PT, PT, R21.reuse, 0xe, RZ ;  /* 0x0000000e15117810 */ /* 0x041fe20007ffe0ff */
[----:B------:R0:W4:Y:S01]  /*0330*/  LDG.E R14, desc[UR8][R14.64] ;  /* 0x000000080e0e7981 */ /* 0x000122000c1e1900 */
[C---:B-1----:R-:W-:Y:S01]  /*0340*/  IADD3 R29, PT, PT, R21.reuse, 0xc, RZ ;  /* 0x0000000c151d7810 */ /* 0x042fe20007ffe0ff */
[----:B------:R-:W-:-:S02]  /*0350*/  VIADD R20, R21, 0xd ;  /* 0x0000000d15147836 */ /* 0x000fc40000000000 */
[----:B------:R-:W4:Y:S01]  /*0360*/  LDG.E R11, desc[UR8][R10.64] ;  /* 0x000000080a0b7981 */ /* 0x000f22000c1e1900 */
[C---:B------:R-:W-:Y:S02]  /*0370*/  VIADD R19, R21.reuse, 0xb ;  /* 0x0000000b15137836 */ /* 0x040fe40000000000 */
[----:B0-----:R-:W-:Y:S02]  /*0380*/  VIADD R15, R21, 0xf ;  /* 0x0000000f150f7836 */ /* 0x001fe40000000000 */
[--C-:B------:R-:W-:Y:S01]  /*0390*/  IMAD.WIDE.U32 R18, R19, 0x4, R12.reuse ;  /* 0x0000000413127825 */ /* 0x100fe200078e000c */
[----:B------:R0:W4:Y:S03]  /*03a0*/  LDG.E R10, desc[UR8][R22.64] ;  /* 0x00000008160a7981 */ /* 0x000126000c1e1900 */
[--C-:B------:R-:W-:Y:S02]  /*03b0*/  IMAD.WIDE.U32 R28, R29, 0x4, R12.reuse ;  /* 0x000000041d1c7825 */ /* 0x100fe400078e000c */
[----:B------:R-:W4:Y:S04]  /*03c0*/  LDG.E R18, desc[UR8][R18.64] ;  /* 0x0000000812127981 */ /* 0x000f28000c1e1900 */
[----:B------:R-:W4:Y:S01]  /*03d0*/  LDG.E R28, desc[UR8][R28.64] ;  /* 0x000000081c1c7981 */ /* 0x000f22000c1e1900 */
[----:B0-----:R-:W-:-:S04]  /*03e0*/  IMAD.WIDE.U32 R22, R20, 0x4, R12 ;  /* 0x0000000414167825 */ /* 0x001fc800078e000c */
[--C-:B------:R-:W-:Y:S02]  /*03f0*/  IMAD.WIDE.U32 R20, R17, 0x4, R12.reuse ;  /* 0x0000000411147825 */ /* 0x100fe400078e000c */
[----:B------:R-:W4:Y:S02]  /*0400*/  LDG.E R22, desc[UR8][R22.64] ;  /* 0x0000000816167981 */ /* 0x000f24000c1e1900 */
[----:B------:R-:W-:Y:S02]  /*0410*/  IMAD.WIDE.U32 R12, R15, 0x4, R12 ;  /* 0x000000040f0c7825 */ /* 0x000fe400078e000c */
[----:B------:R-:W4:Y:S04]  /*0420*/  LDG.E R20, desc[UR8][R20.64] ;  /* 0x0000000814147981 */ /* 0x000f28000c1e1900 */
[----:B------:R-:W4:Y:S01]  /*0430*/  LDG.E R12, desc[UR8][R12.64] ;  /* 0x000000080c0c7981 */ /* 0x000f22000c1e1900 */
[----:B------:R-:W-:Y:S01]  /*0440*/  IMAD R15, R5, R0, UR4 ;  /* 0x00000004050f7e24 */ /* 0x000fe2000f8e0200 */
[----:B------:R-:W-:-:S04]  /*0450*/  UIADD3 UR4, UPT, UPT, UR4, 0x10, URZ ;  /* 0x0000001004047890 */ /* 0x000fc8000fffe0ff */
[----:B------:R-:W-:Y:S02]  /*0460*/  LEA R15, R15, UR6, 0x2 ;  /* 0x000000060f0f7c11 */ /* 0x000fe4000f8e10ff */
[----:B------:R-:W-:-:S03]  /*0470*/  ISETP.NE.AND P1, PT, R4, UR4, PT ;  /* 0x0000000404007c0c */ /* 0x000fc6000bf25270 */
[----:B--2---:R0:W-:Y:S04]  /*0480*/  STS [R15+0x8], R9 ;  /* 0x000008090f007388 */ /* 0x0041e80000000800 */
[----:B---3--:R0:W-:Y:S04]  /*0490*/  STS [R15+0xc], R27 ;  /* 0x00000c1b0f007388 */ /* 0x0081e80000000800 */
[----:B-----5:R0:W-:Y:S04]  /*04a0*/  STS [R15], R8 ;  /* 0x000000080f007388 */ /* 0x0201e80000000800 */
[----:B------:R0:W-:Y:S04]  /*04b0*/  STS [R15+0x10], R26 ;  /* 0x0000101a0f007388 */ /* 0x0001e80000000800 */
[----:B----4-:R0:W-:Y:S04]  /*04c0*/  STS [R15+0x4], R6 ;  /* 0x000004060f007388 */ /* 0x0101e80000000800 */
[----:B------:R0:W-:Y:S04]  /*04d0*/  STS [R15+0x28], R16 ;  /* 0x000028100f007388 */ /* 0x0001e80000000800 */
        /* <DEDUP_REMOVED lines=9> */
[----:B------:R0:W-:Y:S01]  /*0570*/  STS [R15+0x3c], R12 ;  /* 0x00003c0c0f007388 */ /* 0x0001e20000000800 */
[----:B------:R-:W-:Y:S05]  /*0580*/  @P1 BRA `(.L_x_16) ;  /* 0xfffffff800e81947 */ /* 0x000fea000383ffff */
.L_x_15:
[----:B------:R-:W-:Y:S05]  /*0590*/  @!P2 BRA `(.L_x_14) ;  /* 0x00000004005ca947 */ /* 0x000fea0003800000 */
[----:B------:R-:W-:Y:S02]  /*05a0*/  ISETP.GE.U32.AND P1, PT, R2, 0x8, PT ;  /* 0x000000080200780c */ /* 0x000fe40003f26070 */
[----:B0-----:R-:W-:-:S04]  /*05b0*/  LOP3.LUT R22, R0, 0x7, RZ, 0xc0, !PT ;  /* 0x0000000700167812 */ /* 0x001fc800078ec0ff */
[----:B------:R-:W-:-:S07]  /*05c0*/  ISETP.NE.AND P2, PT, R22, RZ, PT ;  /* 0x000000ff1600720c */ /* 0x000fce0003f45270 */
[----:B------:R-:W-:Y:S06]  /*05d0*/  @!P1 BRA `(.L_x_17) ;  /* 0x00000000009c9947 */ /* 0x000fec0003800000 */
[----:B------:R-:W0:Y:S01]  /*05e0*/  LDC.64 R8, c[0x0][0x380] ;  /* 0x0000e000ff087b82 */ /* 0x000e220000000a00 */
[----:B------:R-:W-:-:S04]  /*05f0*/  IMAD R11, R7, R0, R4 ;  /* 0x00000000070b7224 */ /* 0x000fc800078e0204 */
[C---:B------:R-:W-:Y:S01]  /*0600*/  VIADD R15, R11.reuse, 0x2 ;  /* 0x000000020b0f7836 */ /* 0x040fe20000000000 */
[C---:B------:R-:W-:Y:S02]  /*0610*/  IADD3 R13, PT, PT, R11.reuse, 0x1, RZ ;  /* 0x000000010b0d7810 */ /* 0x040fe40007ffe0ff */
[C---:B------:R-:W-:Y:S01]  /*0620*/  IADD3 R17, PT, PT, R11.reuse, 0x3, RZ ;  /* 0x000000030b117810 */ /* 0x040fe20007ffe0ff */
[C---:B------:R-:W-:Y:S01]  /*0630*/  VIADD R19, R11.reuse, 0x4 ;  /* 0x000000040b137836 */ /* 0x040fe20000000000 */
[C---:B------:R-:W-:Y:S01]  /*0640*/  IADD3 R23, PT, PT, R11.reuse, 0x5, RZ ;  /* 0x000000050b177810 */ /* 0x040fe20007ffe0ff */
[C---:B------:R-:W-:Y:S01]  /*0650*/  VIADD R25, R11.reuse, 0x6 ;  /* 0x000000060b197836 */ /* 0x040fe20000000000 */
[C---:B------:R-:W-:Y:S01]  /*0660*/  IADD3 R27, PT, PT, R11.reuse, 0x7, RZ ;  /* 0x000000070b1b7810 */ /* 0x040fe20007ffe0ff */
[----:B0-----:R-:W-:-:S04]  /*0670*/  IMAD.WIDE.U32 R20, R11, 0x4, R8 ;  /* 0x000000040b147825 */ /* 0x001fc800078e0008 */
[--C-:B------:R-:W-:Y:S01]  /*0680*/  IMAD.WIDE.U32 R10, R13, 0x4, R8.reuse ;  /* 0x000000040d0a7825 */ /* 0x100fe200078e0008 */
[----:B------:R0:W2:Y:S03]  /*0690*/  LDG.E R2, desc[UR8][R20.64] ;  /* 0x0000000814027981 */ /* 0x0000a6000c1e1900 */
[--C-:B------:R-:W-:Y:S02]  /*06a0*/  IMAD.WIDE.U32 R12, R15, 0x4, R8.reuse ;  /* 0x000000040f0c7825 */ /* 0x100fe400078e0008 */
[----:B------:R1:W3:Y:S02]  /*06b0*/  LDG.E R10, desc[UR8][R10.64] ;  /* 0x000000080a0a7981 */ /* 0x0002e4000c1e1900 */
[--C-:B------:R-:W-:Y:S02]  /*06c0*/  IMAD.WIDE.U32 R14, R17, 0x4, R8.reuse ;  /* 0x00000004110e7825 */ /* 0x100fe400078e0008 */
[----:B------:R-:W4:Y:S02]  /*06d0*/  LDG.E R12, desc[UR8][R12.64] ;  /* 0x000000080c0c7981 */ /* 0x000f24000c1e1900 */
[----:B------:R-:W-:-:S02]  /*06e0*/  IMAD.WIDE.U32 R16, R19, 0x4, R8 ;  /* 0x0000000413107825 */ /* 0x000fc400078e0008 */
[----:B------:R-:W5:Y:S02]  /*06f0*/  LDG.E R14, desc[UR8][R14.64] ;  /* 0x000000080e0e7981 */ /* 0x000f64000c1e1900 */
[--C-:B------:R-:W-:Y:S02]  /*0700*/  IMAD.WIDE.U32 R18, R23, 0x4, R8.reuse ;  /* 0x0000000417127825 */ /* 0x100fe400078e0008 */
[----:B------:R-:W5:Y:S02]  /*0710*/  LDG.E R16, desc[UR8][R16.64] ;  /* 0x0000000810107981 */ /* 0x000f64000c1e1900 */
[--C-:B0-----:R-:W-:Y:S02]  /*0720*/  IMAD.WIDE.U32 R20, R25, 0x4, R8.reuse ;  /* 0x0000000419147825 */ /* 0x101fe400078e0008 */
[----:B------:R-:W5:Y:S02]  /*0730*/  LDG.E R18, desc[UR8][R18.64] ;  /* 0x0000000812127981 */ /* 0x000f64000c1e1900 */
[----:B------:R-:W-:-:S02]  /*0740*/  IMAD.WIDE.U32 R8, R27, 0x4, R8 ;  /* 0x000000041b087825 */ /* 0x000fc400078e0008 */
[----:B------:R-:W5:Y:S04]  /*0750*/  LDG.E R20, desc[UR8][R20.64] ;  /* 0x0000000814147981 */ /* 0x000f68000c1e1900 */
[----:B------:R-:W5:Y:S01]  /*0760*/  LDG.E R8, desc[UR8][R8.64] ;  /* 0x0000000808087981 */ /* 0x000f62000c1e1900 */
[----:B------:R-:W0:Y:S01]  /*0770*/  S2UR UR6, SR_CgaCtaId ;  /* 0x00000000000679c3 */ /* 0x000e220000008800 */
[----:B------:R-:W-:Y:S01]  /*0780*/  UMOV UR4, 0x400 ;  /* 0x0000040000047882 */ /* 0x000fe20000000000 */
[----:B------:R-:W-:Y:S01]  /*0790*/  IMAD R6, R5, R0, R4 ;  /* 0x0000000005067224 */ /* 0x000fe200078e0204 */
[----:B0-----:R-:W-:-:S06]  /*07a0*/  ULEA UR4, UR6, UR4, 0x18 ;  /* 0x0000000406047291 */ /* 0x001fcc000f8ec0ff */
[----:B-1----:R-:W-:Y:S01]  /*07b0*/  LEA R11, R6, UR4, 0x2 ;  /* 0x00000004060b7c11 */ /* 0x002fe2000f8e10ff */
[----:B------:R-:W-:-:S04]  /*07c0*/  VIADD R4, R4, 0x8 ;  /* 0x0000000804047836 */ /* 0x000fc80000000000 */
[----:B--2---:R0:W-:Y:S04]  /*07d0*/  STS [R11], R2 ;  /* 0x000000020b007388 */ /* 0x0041e80000000800 */
[----:B---3--:R0:W-:Y:S04]  /*07e0*/  STS [R11+0x4], R10 ;  /* 0x0000040a0b007388 */ /* 0x0081e80000000800 */
[----:B----4-:R0:W-:Y:S04]  /*07f0*/  STS [R11+0x8], R12 ;  /* 0x0000080c0b007388 */ /* 0x0101e80000000800 */
[----:B-----5:R0:W-:Y:S04]  /*0800*/  STS [R11+0xc], R14 ;  /* 0x00000c0e0b007388 */ /* 0x0201e80000000800 */
[----:B------:R0:W-:Y:S04]  /*0810*/  STS [R11+0x10], R16 ;  /* 0x000010100b007388 */ /* 0x0001e80000000800 */
[----:B------:R0:W-:Y:S04]  /*0820*/  STS [R11+0x14], R18 ;  /* 0x000014120b007388 */ /* 0x0001e80000000800 */
[----:B------:R0:W-:Y:S04]  /*0830*/  STS [R11+0x18], R20 ;  /* 0x000018140b007388 */ /* 0x0001e80000000800 */
[----:B------:R0:W-:Y:S02]  /*0840*/  STS [R11+0x1c], R8 ;  /* 0x00001c080b007388 */ /* 0x0001e40000000800 */
.L_x_17:
[----:B------:R-:W-:Y:S05]  /*0850*/  @!P2 BRA `(.L_x_14) ;  /* 0x0000000000aca947 */ /* 0x000fea0003800000 */
[----:B------:R-:W-:Y:S02]  /*0860*/  ISETP.GE.U32.AND P1, PT, R22, 0x4, PT ;  /* 0x000000041600780c */ /* 0x000fe40003f26070 */
[----:B------:R-:W-:-:S04]  /*0870*/  LOP3.LUT R6, R0, 0x3, RZ, 0xc0, !PT ;  /* 0x0000000300067812 */ /* 0x000fc800078ec0ff */
[----:B------:R-:W-:-:S07]  /*0880*/  ISETP.NE.AND P2, PT, R6, RZ, PT ;  /* 0x000000ff0600720c */ /* 0x000fce0003f45270 */
[----:B------:R-:W-:Y:S06]  /*0890*/  @!P1 BRA `(.L_x_18) ;  /* 0x00000000005c9947 */ /* 0x000fec0003800000 */
[----:B0-----:R-:W0:Y:S01]  /*08a0*/  LDC.64 R8, c[0x0][0x380] ;  /* 0x0000e000ff087b82 */ /* 0x001e220000000a00 */
[----:B------:R-:W-:-:S04]  /*08b0*/  IMAD R11, R7, R0, R4 ;  /* 0x00000000070b7224 */ /* 0x000fc800078e0204 */
[C---:B------:R-:W-:Y:S01]  /*08c0*/  VIADD R15, R11.reuse, 0x2 ;  /* 0x000000020b0f7836 */ /* 0x040fe20000000000 */
[C---:B------:R-:W-:Y:S02]  /*08d0*/  IADD3 R13, PT, PT, R11.reuse, 0x1, RZ ;  /* 0x000000010b0d7810 */ /* 0x040fe40007ffe0ff */
[C---:B------:R-:W-:Y:S01]  /*08e0*/  IADD3 R17, PT, PT, R11.reuse, 0x3, RZ ;  /* 0x000000030b117810 */ /* 0x040fe20007ffe0ff */
[----:B0-----:R-:W-:-:S04]  /*08f0*/  IMAD.WIDE.U32 R10, R11, 0x4, R8 ;  /* 0x000000040b0a7825 */ /* 0x001fc800078e0008 */
[--C-:B------:R-:W-:Y:S02]  /*0900*/  IMAD.WIDE.U32 R12, R13, 0x4, R8.reuse ;  /* 0x000000040d0c7825 */ /* 0x100fe400078e0008 */
[----:B------:R-:W2:Y:S02]  /*0910*/  LDG.E R10, desc[UR8][R10.64] ;  /* 0x000000080a0a7981 */ /* 0x000ea4000c1e1900 */
[--C-:B------:R-:W-:Y:S02]  /*0920*/  IMAD.WIDE.U32 R14, R15, 0x4, R8.reuse ;  /* 0x000000040f0e7825 */ /* 0x100fe400078e0008 */
[----:B------:R-:W3:Y:S02]  /*0930*/  LDG.E R12, desc[UR8][R12.64] ;  /* 0x000000080c0c7981 */ /* 0x000ee4000c1e1900 */
[----:B------:R-:W-:Y:S02]  /*0940*/  IMAD.WIDE.U32 R8, R17, 0x4, R8 ;  /* 0x0000000411087825 */ /* 0x000fe400078e0008 */
[----:B------:R-:W4:Y:S04]  /*0950*/  LDG.E R14, desc[UR8][R14.64] ;  /* 0x000000080e0e7981 */ /* 0x000f28000c1e1900 */
[----:B------:R-:W5:Y:S01]  /*0960*/  LDG.E R8, desc[UR8][R8.64] ;  /* 0x0000000808087981 */ /* 0x000f62000c1e1900 */
[----:B------:R-:W0:Y:S01]  /*0970*/  S2UR UR6, SR_CgaCtaId ;  /* 0x00000000000679c3 */ /* 0x000e220000008800 */
[----:B------:R-:W-:Y:S01]  /*0980*/  UMOV UR4, 0x400 ;  /* 0x0000040000047882 */ /* 0x000fe20000000000 */
[----:B------:R-:W-:Y:S01]  /*0990*/  IMAD R2, R5, R0, R4 ;  /* 0x0000000005027224 */ /* 0x000fe200078e0204 */
[----:B0-----:R-:W-:-:S06]  /*09a0*/  ULEA UR4, UR6, UR4, 0x18 ;  /* 0x0000000406047291 */ /* 0x001fcc000f8ec0ff */
[----:B------:R-:W-:Y:S01]  /*09b0*/  LEA R17, R2, UR4, 0x2 ;  /* 0x0000000402117c11 */ /* 0x000fe2000f8e10ff */
[----:B------:R-:W-:-:S04]  /*09c0*/  VIADD R4, R4, 0x4 ;  /* 0x0000000404047836 */ /* 0x000fc80000000000 */
[----:B--2---:R1:W-:Y:S04]  /*09d0*/  STS [R17], R10 ;  /* 0x0000000a11007388 */ /* 0x0043e80000000800 */
[----:B---3--:R1:W-:Y:S04]  /*09e0*/  STS [R17+0x4], R12 ;  /* 0x0000040c11007388 */ /* 0x0083e80000000800 */
[----:B----4-:R1:W-:Y:S04]  /*09f0*/  STS [R17+0x8], R14 ;  /* 0x0000080e11007388 */ /* 0x0103e80000000800 */
[----:B-----5:R1:W-:Y:S02]  /*0a00*/  STS [R17+0xc], R8 ;  /* 0x00000c0811007388 */ /* 0x0203e40000000800 */
.L_x_18:
[----:B------:R-:W-:Y:S05]  /*0a10*/  @!P2 BRA `(.L_x_14) ;  /* 0x00000000003ca947 */ /* 0x000fea0003800000 */
[----:B------:R-:W2:Y:S01]  /*0a20*/  S2UR UR6, SR_CgaCtaId ;  /* 0x00000000000679c3 */ /* 0x000ea20000008800 */
[----:B------:R-:W-:-:S07]  /*0a30*/  UMOV UR4, 0x400 ;  /* 0x0000040000047882 */ /* 0x000fce0000000000 */
[----:B01----:R-:W0:Y:S01]  /*0a40*/  LDC.64 R10, c[0x0][0x380] ;  /* 0x0000e000ff0a7b82 */ /* 0x003e220000000a00 */
[----:B--2---:R-:W-:-:S03]  /*0a50*/  ULEA UR6, UR6, UR4, 0x18 ;  /* 0x0000000406067291 */ /* 0x004fc6000f8ec0ff */
[----:B------:R-:W-:-:S09]  /*0a60*/  UMOV UR4, URZ ;  /* 0x000000ff00047c82 */ /* 0x000fd20008000000 */
.L_x_19:
[----:B------:R-:W-:-:S04]  /*0a70*/  IMAD R9, R7, R0, R4 ;  /* 0x0000000007097224 */ /* 0x000fc800078e0204 */
[----:B0-2---:R-:W-:-:S06]  /*0a80*/  IMAD.WIDE.U32 R8, R9, 0x4, R10 ;  /* 0x0000000409087825 */ /* 0x005fcc00078e000a */
[----:B------:R-:W2:Y:S01]  /*0a90*/  LDG.E R8, desc[UR8][R8.64] ;  /* 0x0000000808087981 */ /* 0x000ea2000c1e1900 */
[----:B------:R-:W-:Y:S01]  /*0aa0*/  IMAD R2, R5, R0, R4 ;  /* 0x0000000005027224 */ /* 0x000fe200078e0204 */
[----:B------:R-:W-:Y:S01]  /*0ab0*/  UIADD3 UR4, UPT, UPT, UR4, 0x1, URZ ;  /* 0x0000000104047890 */ /* 0x000fe2000fffe0ff */
[----:B------:R-:W-:-:S03]  /*0ac0*/  IADD3 R4, PT, PT, R4, 0x1, RZ ;  /* 0x0000000104047810 */ /* 0x000fc60007ffe0ff */
[----:B------:R-:W-:Y:S02]  /*0ad0*/  LEA R13, R2, UR6, 0x2 ;  /* 0x00000006020d7c11 */ /* 0x000fe4000f8e10ff */
[----:B------:R-:W-:-:S03]  /*0ae0*/  ISETP.NE.AND P1, PT, R6, UR4, PT ;  /* 0x0000000406007c0c */ /* 0x000fc6000bf25270 */
[----:B--2---:R2:W-:Y:S10]  /*0af0*/  STS [R13], R8 ;  /* 0x000000080d007388 */ /* 0x0045f40000000800 */
[----:B------:R-:W-:Y:S05]  /*0b00*/  @P1 BRA `(.L_x_19) ;  /* 0xfffffffc00d81947 */ /* 0x000fea000383ffff */
.L_x_14:
[----:B------:R-:W-:Y:S01]  /*0b10*/  BAR.SYNC.DEFER_BLOCKING 0x0 ;  /* 0x0000000000007b1d */ /* 0x000fe20000010000 */
[----:B------:R-:W-:-:S09]  /*0b20*/  UISETP.GE.U32.AND UP0, UPT, UR5, 0x2, UPT ;  /* 0x000000020500788c */ /* 0x000fd2000bf06070 */
[----:B------:R-:W-:Y:S05]  /*0b30*/  BRA.U !UP0, `(.L_x_20) ;  /* 0x0000000508e87547 */ /* 0x000fea000b800000 */
[----:B------:R-:W3:Y:S01]  /*0b40*/  S2UR UR6, SR_CgaCtaId ;  /* 0x00000000000679c3 */ /* 0x000ee20000008800 */
[----:B------:R-:W-:Y:S01]  /*0b50*/  UMOV UR4, 0x400 ;  /* 0x0000040000047882 */ /* 0x000fe20000000000 */
[C---:B------:R-:W-:Y:S01]  /*0b60*/  VIADD R4, R0.reuse, 0xffffffff ;  /* 0xffffffff00047836 */ /* 0x040fe20000000000 */
[C---:B0-----:R-:W-:Y:S01]  /*0b70*/  LOP3.LUT R16, R0.reuse, 0x7, RZ, 0xc0, !PT ;  /* 0x0000000700107812 */ /* 0x041fe200078ec0ff */
[----:B------:R-:W-:Y:S01]  /*0b80*/  IMAD R2, R5, R0, RZ ;  /* 0x0000000005027224 */ /* 0x000fe200078e02ff */
[----:B------:R-:W-:Y:S02]  /*0b90*/  LOP3.LUT R18, R0, 0x3, RZ, 0xc0, !PT ;  /* 0x0000000300127812 */ /* 0x000fe400078ec0ff */
[----:B------:R-:W-:Y:S02]  /*0ba0*/  IADD3 R6, PT, PT, R16, -0x1, RZ ;  /* 0xffffffff10067810 */ /* 0x000fe40007ffe0ff */
[----:B------:R-:W-:Y:S02]  /*0bb0*/  ISETP.GE.U32.AND P1, PT, R4, 0x7, PT ;  /* 0x000000070400780c */ /* 0x000fe40003f26070 */
[----:B------:R-:W-:-:S02]  /*0bc0*/  LOP3.LUT R4, R0, 0xfffffff8, RZ, 0xc0, !PT ;  /* 0xfffffff800047812 */ /* 0x000fc400078ec0ff */
[----:B------:R-:W-:Y:S01]  /*0bd0*/  ISETP.GE.U32.AND P2, PT, R6, 0x3, PT ;  /* 0x000000030600780c */ /* 0x000fe20003f46070 */
[----:B------:R-:W-:Y:S01]  /*0be0*/  IMAD.SHL.U32 R6, R0, 0x4, RZ ;  /* 0x0000000400067824 */ /* 0x000fe200078e00ff */
[----:B------:R-:W-:Y:S01]  /*0bf0*/  IADD3 R7, PT, PT, -R4, RZ, RZ ;  /* 0x000000ff04077210 */ /* 0x000fe20007ffe1ff */
[----:B---3--:R-:W-:-:S06]  /*0c00*/  ULEA UR6, UR6, UR4, 0x18 ;  /* 0x0000000406067291 */ /* 0x008fcc000f8ec0ff */
[----:B-12---:R-:W-:-:S05]  /*0c10*/  LEA R8, R2, UR6, 0x2 ;  /* 0x0000000602087c11 */ /* 0x006fca000f8e10ff */
[----:B------:R-:W-:-:S07]  /*0c20*/  VIADD R8, R8, 0x10 ;  /* 0x0000001008087836 */ /* 0x000fce0000000000 */
.L_x_27:
[----:B0-----:R-:W0:Y:S01]  /*0c30*/  LDC R0, c[0x0][0x390] ;  /* 0x0000e400ff007b82 */ /* 0x001e220000000800 */
[----:B------:R-:W-:Y:S01]  /*0c40*/  UMOV UR4, UR5 ;  /* 0x0000000500047c82 */ /* 0x000fe20008000000 */
[----:B------:R-:W-:Y:S01]  /*0c50*/  USHF.R.U32.HI UR5, URZ, 0x1, UR5 ;  /* 0x00000001ff057899 */ /* 0x000fe20008011605 */
[----:B------:R-:W-:Y:S01]  /*0c60*/  BSSY.RECONVERGENT B0, `(.L_x_21) ;  /* 0x0000064000007945 */ /* 0x000fe20003800200 */
[----:B0-----:R-:W-:-:S04]  /*0c70*/  ISETP.NE.AND P0, PT, R0, RZ, PT ;  /* 0x000000ff0000720c */ /* 0x001fc80003f05270 */
[----:B------:R-:W-:-:S13]  /*0c80*/  ISETP.GE.U32.OR P3, PT, R5, UR5, !P0 ;  /* 0x0000000505007c0c */ /* 0x000fda000c766470 */
[----:B-12---:R-:W-:Y:S05]  /*0c90*/  @P3 BRA `(.L_x_22) ;  /* 0x0000000400803947 */ /* 0x006fea0003800000 */
[----:B------:R-:W-:Y:S01]  /*0ca0*/  IADD3 R9, PT, PT, R5, UR5, RZ ;  /* 0x0000000505097c10 */ /* 0x000fe2000fffe0ff */
[----:B------:R-:W-:Y:S01]  /*0cb0*/  IMAD.MOV.U32 R11, RZ, RZ, RZ ;  /* 0x000000ffff0b7224 */ /* 0x000fe200078e00ff */
[----:B------:R-:W-:Y:S06]  /*0cc0*/  @!P1 BRA `(.L_x_23) ;  /* 0x0000000000a89947 */ /* 0x000fec0003800000 */
[----:B------:R-:W-:Y:S01]  /*0cd0*/  IMAD R12, R6, R9, UR6 ;  /* 0x00000006060c7e24 */ /* 0x000fe2000f8e0209 */
[----:B------:R-:W-:Y:S01]  /*0ce0*/  MOV R10, R8 ;  /* 0x00000008000a7202 */ /* 0x000fe20000000f00 */
[----:B------:R-:W-:-:S03]  /*0cf0*/  IMAD.MOV.U32 R11, RZ, RZ, R7 ;  /* 0x000000ffff0b7224 */ /* 0x000fc600078e0007 */
[----:B------:R-:W-:-:S07]  /*0d00*/  IADD3 R12, PT, PT, R12, 0x10, RZ ;  /* 0x000000100c0c7810 */ /* 0x000fce0007ffe0ff */
.L_x_24:
[----:B------:R-:W-:Y:S01]  /*0d10*/  LDS R13, [R12+-0x10] ;  /* 0xfffff0000c0d7984 */ /* 0x000fe20000000800 */
[----:B------:R-:W-:-:S03]  /*0d20*/  VIADD R11, R11, 0x8 ;  /* 0x000000080b0b7836 */ /* 0x000fc60000000000 */
[----:B------:R-:W0:Y:S02]  /*0d30*/  LDS R14, [R10+-0x10] ;  /* 0xfffff0000a0e7984 */ /* 0x000e240000000800 */
[----:B------:R-:W-:Y:S02]  /*0d40*/  ISETP.NE.AND P3, PT, R11, RZ, PT ;  /* 0x000000ff0b00720c */ /* 0x000fe40003f65270 */
[----:B------:R-:W-:Y:S04]  /*0d50*/  LDS R15, [R10+-0xc] ;  /* 0xfffff4000a0f7984 */ /* 0x000fe80000000800 */
[----:B------:R-:W-:Y:S04]  /*0d60*/  LDS R17, [R10+-0x8] ;  /* 0xfffff8000a117984 */ /* 0x000fe80000000800 */
[----:B------:R-:W-:Y:S01]  /*0d70*/  LDS R19, [R10+-0x4] ;  /* 0xfffffc000a137984 */ /* 0x000fe20000000800 */
[----:B0-----:R-:W-:-:S05]  /*0d80*/  IMAD.IADD R13, R13, 0x1, R14 ;  /* 0x000000010d0d7824 */ /* 0x001fca00078e020e */
[----:B------:R-:W-:Y:S04]  /*0d90*/  STS [R10+-0x10], R13 ;  /* 0xfffff00d0a007388 */ /* 0x000fe80000000800 */
[----:B------:R-:W0:Y:S02]  /*0da0*/  LDS R14, [R12+-0xc] ;  /* 0xfffff4000c0e7984 */ /* 0x000e240000000800 */
[----:B0-----:R-:W-:-:S05]  /*0db0*/  IADD3 R15, PT, PT, R14, R15, RZ ;  /* 0x0000000f0e0f7210 */ /* 0x001fca0007ffe0ff */
[----:B------:R-:W-:Y:S04]  /*0dc0*/  STS [R10+-0xc], R15 ;  /* 0xfffff40f0a007388 */ /* 0x000fe80000000800 */
[----:B------:R-:W0:Y:S04]  /*0dd0*/  LDS R14, [R12+-0x8] ;  /* 0xfffff8000c0e7984 */ /* 0x000e280000000800 */
[----:B------:R-:W-:Y:S01]  /*0de0*/  LDS R15, [R10+0x4] ;  /* 0x000004000a0f7984 */ /* 0x000fe20000000800 */
[----:B0-----:R-:W-:-:S05]  /*0df0*/  IMAD.IADD R17, R14, 0x1, R17 ;  /* 0x000000010e117824 */ /* 0x001fca00078e0211 */
[----:B------:R-:W-:Y:S04]  /*0e00*/  STS [R10+-0x8], R17 ;  /* 0xfffff8110a007388 */ /* 0x000fe80000000800 */
[----:B------:R-:W0:Y:S04]  /*0e10*/  LDS R14, [R12+-0x4] ;  /* 0xfffffc000c0e7984 */ /* 0x000e280000000800 */
[----:B------:R-:W-:Y:S01]  /*0e20*/  LDS R17, [R10+0x8] ;  /* 0x000008000a117984 */ /* 0x000fe20000000800 */
[----:B0-----:R-:W-:-:S03]  /*0e30*/  IADD3 R19, PT, PT, R14, R19, RZ ;  /* 0x000000130e137210 */ /* 0x001fc60007ffe0ff */
[----:B------:R-:W-:Y:S04]  /*0e40*/  LDS R14, [R10] ;  /* 0x000000000a0e7984 */ /* 0x000fe80000000800 */
[----:B------:R-:W-:Y:S04]  /*0e50*/  STS [R10+-0x4], R19 ;  /* 0xfffffc130a007388 */ /* 0x000fe80000000800 */
[----:B------:R-:W0:Y:S04]  /*0e60*/  LDS R13, [R12] ;  /* 0x000000000c0d7984 */ /* 0x000e280000000800 */
[----:B------:R-:W-:Y:S01]  /*0e70*/  LDS R19, [R10+0xc] ;  /* 0x00000c000a137984 */ /* 0x000fe20000000800 */
[----:B0-----:R-:W-:-:S05]  /*0e80*/  IMAD.IADD R13, R13, 0x1, R14 ;  /* 0x000000010d0d7824 */ /* 0x001fca00078e020e */
[----:B------:R-:W-:Y:S04]  /*0e90*/  STS [R10], R13 ;  /* 0x0000000d0a007388 */ /* 0x000fe80000000800 */
[----:B------:R-:W0:Y:S02]  /*0ea0*/  LDS R14, [R12+0x4] ;  /* 0x000004000c0e7984 */ /* 0x000e240000000800 */
[----:B0-----:R-:W-:-:S05]  /*0eb0*/  IADD3 R15, PT, PT, R14, R15, RZ ;  /* 0x0000000f0e0f7210 */ /* 0x001fca0007ffe0ff */
[----:B------:R-:W-:Y:S04]  /*0ec0*/  STS [R10+0x4], R15 ;  /* 0x0000040f0a007388 */ /* 0x000fe80000000800 */
[----:B------:R-:W0:Y:S02]  /*0ed0*/  LDS R14, [R12+0x8] ;  /* 0x000008000c0e7984 */ /* 0x000e240000000800 */
[----:B0-----:R-:W-:-:S05]  /*0ee0*/  IMAD.IADD R17, R14, 0x1, R17 ;  /* 0x000000010e117824 */ /* 0x001fca00078e0211 */
[----:B------:R-:W-:Y:S04]  /*0ef0*/  STS [R10+0x8], R17 ;  /* 0x000008110a007388 */ /* 0x000fe80000000800 */
[----:B------:R0:W1:Y:S02]  /*0f00*/  LDS R14, [R12+0xc] ;  /* 0x00000c000c0e7984 */ /* 0x0000640000000800 */
[----:B0-----:R-:W-:Y:S02]  /*0f10*/  IADD3 R12, PT, PT, R12, 0x20, RZ ;  /* 0x000000200c0c7810 */ /* 0x001fe40007ffe0ff */
[----:B-1----:R-:W-:-:S05]  /*0f20*/  IADD3 R19, PT, PT, R14, R19, RZ ;  /* 0x000000130e137210 */ /* 0x002fca0007ffe0ff */
[----:B------:R0:W-:Y:S02]  /*0f30*/  STS [R10+0xc], R19 ;  /* 0x00000c130a007388 */ /* 0x0001e40000000800 */
[----:B0-----:R-:W-:Y:S01]  /*0f40*/  VIADD R10, R10, 0x20 ;  /* 0x000000200a0a7836 */ /* 0x001fe20000000000 */
[----:B------:R-:W-:Y:S06]  /*0f50*/  @P3 BRA `(.L_x_24) ;  /* 0xfffffffc006c3947 */ /* 0x000fec000383ffff */
[----:B------:R-:W-:-:S07]  /*0f60*/  MOV R11, R4 ;  /* 0x00000004000b7202 */ /* 0x000fce0000000f00 */
.L_x_23:
[----:B------:R-:W-:-:S13]  /*0f70*/  ISETP.NE.AND P3, PT, R16, RZ, PT ;  /* 0x000000ff1000720c */ /* 0x000fda0003f65270 */
[----:B------:R-:W-:Y:S05]  /*0f80*/  @!P3 BRA `(.L_x_22) ;  /* 0x0000000000c4b947 */ /* 0x000fea0003800000 */
[----:B------:R-:W-:Y:S01]  /*0f90*/  ISETP.NE.AND P3, PT, R18, RZ, PT ;  /* 0x000000ff1200720c */ /* 0x000fe20003f65270 */
[----:B------:R-:W-:-:S12]  /*0fa0*/  @!P2 BRA `(.L_x_25) ;  /* 0x000000000054a947 */ /* 0x000fd80003800000 */
[--C-:B------:R-:W-:Y:S02]  /*0fb0*/  IMAD R10, R9, R0, R11.reuse ;  /* 0x00000000090a7224 */ /* 0x100fe400078e020b */
[----:B------:R-:W-:Y:S01]  /*0fc0*/  IMAD.IADD R12, R2, 0x1, R11 ;  /* 0x00000001020c7824 */ /* 0x000fe200078e020b */
[----:B------:R-:W-:Y:S02]  /*0fd0*/  IADD3 R11, PT, PT, R11, 0x4, RZ ;  /* 0x000000040b0b7810 */ /* 0x000fe40007ffe0ff */
[----:B------:R-:W-:Y:S02]  /*0fe0*/  LEA R10, R10, UR6, 0x2 ;  /* 0x000000060a0a7c11 */ /* 0x000fe4000f8e10ff */
[----:B------:R-:W-:-:S03]  /*0ff0*/  LEA R13, R12, UR6, 0x2 ;  /* 0x000000060c0d7c11 */ /* 0x000fc6000f8e10ff */
[----:B------:R-:W-:Y:S04]  /*1000*/  LDS R12, [R10] ;  /* 0x000000000a0c7984 */ /* 0x000fe80000000800 */
[----:B------:R-:W0:Y:S04]  /*1010*/  LDS R15, [R13] ;  /* 0x000000000d0f7984 */ /* 0x000e280000000800 */
[----:B------:R-:W-:Y:S04]  /*1020*/  LDS R20, [R13+0x8] ;  /* 0x000008000d147984 */ /* 0x000fe80000000800 */
[----:B------:R-:W-:Y:S01]  /*1030*/  LDS R22, [R13+0xc] ;  /* 0x00000c000d167984 */ /* 0x000fe20000000800 */
[----:B0-----:R-:W-:-:S03]  /*1040*/  IADD3 R12, PT, PT, R12, R15, RZ ;  /* 0x0000000f0c0c7210 */ /* 0x001fc60007ffe0ff */
[----:B------:R-:W-:Y:S04]  /*1050*/  LDS R15, [R13+0x4] ;  /* 0x000004000d0f7984 */ /* 0x000fe80000000800 */
[----:B------:R-:W-:Y:S04]  /*1060*/  STS [R13], R12 ;  /* 0x0000000c0d007388 */ /* 0x000fe80000000800 */
[----:B------:R-:W0:Y:S02]  /*1070*/  LDS R14, [R10+0x4] ;  /* 0x000004000a0e7984 */ /* 0x000e240000000800 */
[----:B0-----:R-:W-:-:S05]  /*1080*/  IMAD.IADD R14, R14, 0x1, R15 ;  /* 0x000000010e0e7824 */ /* 0x001fca00078e020f */
[----:B------:R-:W-:Y:S04]  /*1090*/  STS [R13+0x4], R14 ;  /* 0x0000040e0d007388 */ /* 0x000fe80000000800 */
[----:B------:R-:W0:Y:S02]  /*10a0*/  LDS R15, [R10+0x8] ;  /* 0x000008000a0f7984 */ /* 0x000e240000000800 */
[----:B0-----:R-:W-:-:S05]  /*10b0*/  IADD3 R20, PT, PT, R15, R20, RZ ;  /* 0x000000140f147210 */ /* 0x001fca0007ffe0ff */
[----:B------:R-:W-:Y:S04]  /*10c0*/  STS [R13+0x8], R20 ;  /* 0x000008140d007388 */ /* 0x000fe80000000800 */
[----:B------:R-:W0:Y:S02]  /*10d0*/  LDS R15, [R10+0xc] ;  /* 0x00000c000a0f7984 */ /* 0x000e240000000800 */
[----:B0-----:R-:W-:-:S05]  /*10e0*/  IMAD.IADD R22, R15, 0x1, R22 ;  /* 0x000000010f167824 */ /* 0x001fca00078e0216 */
[----:B------:R0:W-:Y:S02]  /*10f0*/  STS [R13+0xc], R22 ;  /* 0x00000c160d007388 */ /* 0x0001e40000000800 */
.L_x_25:
[----:B------:R-:W-:Y:S05]  /*1100*/  @!P3 BRA `(.L_x_22) ;  /* 0x000000000064b947 */ /* 0x000fea0003800000 */
[----:B------:R-:W-:Y:S02]  /*1110*/  ISETP.NE.AND P3, PT, R18, 0x1, PT ;  /* 0x000000011200780c */ /* 0x000fe40003f65270 */
[----:B------:R-:W-:-:S11]  /*1120*/  LOP3.LUT P4, RZ, R0, 0x1, RZ, 0xc0, !PT ;  /* 0x0000000100ff7812 */ /* 0x000fd6000788c0ff */
[----:B------:R-:W-:Y:S05]  /*1130*/  @!P3 BRA `(.L_x_26) ;  /* 0x000000000034b947 */ /* 0x000fea0003800000 */
[--C-:B------:R-:W-:Y:S02]  /*1140*/  IMAD R10, R9, R0, R11.reuse ;  /* 0x00000000090a7224 */ /* 0x100fe400078e020b */
[----:B------:R-:W-:Y:S01]  /*1150*/  IMAD.IADD R12, R2, 0x1, R11 ;  /* 0x00000001020c7824 */ /* 0x000fe200078e020b */
[----:B------:R-:W-:Y:S02]  /*1160*/  IADD3 R11, PT, PT, R11, 0x2, RZ ;  /* 0x000000020b0b7810 */ /* 0x000fe40007ffe0ff */
[----:B------:R-:W-:Y:S02]  /*1170*/  LEA R14, R10, UR6, 0x2 ;  /* 0x000000060a0e7c11 */ /* 0x000fe4000f8e10ff */
[----:B------:R-:W-:-:S03]  /*1180*/  LEA R15, R12, UR6, 0x2 ;  /* 0x000000060c0f7c11 */ /* 0x000fc6000f8e10ff */
[----:B------:R-:W-:Y:S04]  /*1190*/  LDS R10, [R14] ;  /* 0x000000000e0a7984 */ /* 0x000fe80000000800 */
[----:B0-----:R-:W0:Y:S02]  /*11a0*/  LDS R13, [R15] ;  /* 0x000000000f0d7984 */ /* 0x001e240000000800 */
[----:B0-----:R-:W-:Y:S02]  /*11b0*/  IADD3 R10, PT, PT, R10, R13, RZ ;  /* 0x0000000d0a0a7210 */ /* 0x001fe40007ffe0ff */
[----:B------:R-:W-:Y:S04]  /*11c0*/  LDS R13, [R15+0x4] ;  /* 0x000004000f0d7984 */ /* 0x000fe80000000800 */
[----:B------:R-:W-:Y:S04]  /*11d0*/  STS [R15], R10 ;  /* 0x0000000a0f007388 */ /* 0x000fe80000000800 */
[----:B------:R-:W0:Y:S02]  /*11e0*/  LDS R12, [R14+0x4] ;  /* 0x000004000e0c7984 */ /* 0x000e240000000800 */
[----:B0-----:R-:W-:-:S05]  /*11f0*/  IMAD.IADD R12, R12, 0x1, R13 ;  /* 0x000000010c0c7824 */ /* 0x001fca00078e020d */
[----:B------:R1:W-:Y:S02]  /*1200*/  STS [R15+0x4], R12 ;  /* 0x0000040c0f007388 */ /* 0x0003e40000000800 */
.L_x_26:
[----:B------:R-:W-:Y:S05]  /*1210*/  @!P4 BRA `(.L_x_22) ;  /* 0x000000000020c947 */ /* 0x000fea0003800000 */
[--C-:B------:R-:W-:Y:S02]  /*1220*/  IMAD R9, R9, R0, R11.reuse ;  /* 0x0000000009097224 */ /* 0x100fe400078e020b */
[----:B------:R-:W-:-:S03]  /*1230*/  IMAD.IADD R10, R2, 0x1, R11 ;  /* 0x00000001020a7824 */ /* 0x000fc600078e020b */
[----:B------:R-:W-:Y:S02]  /*1240*/  LEA R9, R9, UR6, 0x2 ;  /* 0x0000000609097c11 */ /* 0x000fe4000f8e10ff */
[----:B------:R-:W-:-:S04]  /*1250*/  LEA R10, R10, UR6, 0x2 ;  /* 0x000000060a0a7c11 */ /* 0x000fc8000f8e10ff */
[----:B------:R-:W-:Y:S04]  /*1260*/  LDS R9, [R9] ;  /* 0x0000000009097984 */ /* 0x000fe80000000800 */
[----:B-1----:R-:W1:Y:S02]  /*1270*/  LDS R12, [R10] ;  /* 0x000000000a0c7984 */ /* 0x002e640000000800 */
[----:B-1----:R-:W-:-:S05]  /*1280*/  IADD3 R11, PT, PT, R9, R12, RZ ;  /* 0x0000000c090b7210 */ /* 0x002fca0007ffe0ff */
[----:B------:R2:W-:Y:S02]  /*1290*/  STS [R10], R11 ;  /* 0x0000000b0a007388 */ /* 0x0005e40000000800 */
.L_x_22:
[----:B------:R-:W-:Y:S05]  /*12a0*/  BSYNC.RECONVERGENT B0 ;  /* 0x0000000000007941 */ /* 0x000fea0003800200 */
.L_x_21:
[----:B------:R-:W-:Y:S01]  /*12b0*/  BAR.SYNC.DEFER_BLOCKING 0x0 ;  /* 0x0000000000007b1d */ /* 0x000fe20000010000 */
[----:B------:R-:W-:-:S09]  /*12c0*/  UISETP.GT.U32.AND UP0, UPT, UR4, 0x3, UPT ;  /* 0x000000030400788c */ /* 0x000fd2000bf04070 */
[----:B------:R-:W-:Y:S05]  /*12d0*/  BRA.U UP0, `(.L_x_27) ;  /* 0xfffffff900547547 */ /* 0x000fea000b83ffff */
.L_x_20:
[----:B------:R-:W-:-:S13]  /*12e0*/  ISETP.NE.OR P0, PT, R5, RZ, !P0 ;  /* 0x000000ff0500720c */ /* 0x000fda0004705670 */
[----:B------:R-:W-:Y:S05]  /*12f0*/  @P0 EXIT ;  /* 0x000000000000094d */ /* 0x000fea0003800000 */
[C---:B0-----:R-:W-:Y:S01]  /*1300*/  VIADD R2, R0.reuse, 0xffffffff ;  /* 0xffffffff00027836 */ /* 0x041fe20000000000 */
[----:B------:R-:W-:-:S04]  /*1310*/  LOP3.LUT R16, R0, 0xf, RZ, 0xc0, !PT ;  /* 0x0000000f00107812 */ /* 0x000fc800078ec0ff */
[----:B------:R-:W-:Y:S01]  /*1320*/  ISETP.GE.U32.AND P0, PT, R2, 0xf, PT ;  /* 0x0000000f0200780c */ /* 0x000fe20003f06070 */
[----:B------:R-:W-:Y:S01]  /*1330*/  HFMA2 R2, -RZ, RZ, 0, 0 ;  /* 0x00000000ff027431 */ /* 0x000fe200000001ff */
[----:B------:R-:W-:-:S11]  /*1340*/  ISETP.NE.AND P1, PT, R16, RZ, PT ;  /* 0x000000ff1000720c */ /* 0x000fd60003f25270 */
[----:B------:R-:W-:Y:S05]  /*1350*/  @!P0 BRA `(.L_x_28) ;  /* 0x0000000400808947 */ /* 0x000fea0003800000 */
[----:B------:R-:W0:Y:S01]  /*1360*/  S2UR UR5, SR_CgaCtaId ;  /* 0x00000000000579c3 */ /* 0x000e220000008800 */
[----:B------:R-:W-:Y:S01]  /*1370*/  LOP3.LUT R2, R0, 0xfffffff0, RZ, 0xc0, !PT ;  /* 0xfffffff000027812 */ /* 0x000fe200078ec0ff */
[----:B------:R-:W-:Y:S01]  /*1380*/  UMOV UR4, 0x400 ;  /* 0x0000040000047882 */ /* 0x000fe20000000000 */
[----:B--2---:R-:W-:-:S03]  /*1390*/  IMAD R11, R3, R0, 0x7 ;  /* 0x00000007030b7424 */ /* 0x004fc600078e0200 */
[----:B-1----:R-:W-:Y:S02]  /*13a0*/  IMAD.MOV R10, RZ, RZ, -R2 ;  /* 0x000000ffff0a7224 */ /* 0x002fe400078e0a02 */
[----:B------:R-:W1:Y:S01]  /*13b0*/  LDC.64 R8, c[0x0][0x388] ;  /* 0x0000e200ff087b82 */ /* 0x000e620000000a00 */
[----:B0-----:R-:W-:-:S04]  /*13c0*/  ULEA UR4, UR5, UR4, 0x18 ;  /* 0x0000000405047291 */ /* 0x001fc8000f8ec0ff */
[----:B------:R-:W-:-:S12]  /*13d0*/  UIADD3 UR4, UPT, UPT, UR4, 0x20, URZ ;  /* 0x0000002004047890 */ /* 0x000fd8000fffe0ff */
.L_x_29:
[----:B0-----:R-:W-:Y:S01]  /*13e0*/  IADD3 R21, PT, PT, R11, -0x7, RZ ;  /* 0xfffffff90b157810 */ /* 0x001fe20007ffe0ff */
[----:B------:R-:W0:Y:S04]  /*13f0*/  LDS.128 R4, [UR4+-0x20] ;  /* 0xffffe004ff047984 */ /* 0x000e280008000c00 */
[----:B-1----:R-:W-:-:S05]  /*1400*/  IMAD.WIDE.U32 R20, R21, 0x4, R8 ;  /* 0x0000000415147825 */ /* 0x002fca00078e0008 */
[----:B------:R-:W0:Y:S01]  /*1410*/  LDG.E R13, desc[UR8][R20.64] ;  /* 0x00000008140d7981 */ /* 0x000e22000c1e1900 */
[----:B------:R-:W-:Y:S01]  /*1420*/  VIADD R15, R11, 0xfffffffa ;  /* 0xfffffffa0b0f7836 */ /* 0x000fe20000000000 */
[----:B0-----:R-:W-:-:S03]  /*1430*/  IADD3 R17, PT, PT, R4, R13, RZ ;  /* 0x0000000d04117210 */ /* 0x001fc60007ffe0ff */
[----:B------:R-:W-:Y:S02]  /*1440*/  IMAD.WIDE.U32 R12, R15, 0x4, R8 ;  /* 0x000000040f0c7825 */ /* 0x000fe400078e0008 */
[----:B------:R0:W-:Y:S04]  /*1450*/  STG.E desc[UR8][R20.64], R17 ;  /* 0x0000001114007986 */ /* 0x0001e8000c101908 */
[----:B------:R-:W2:Y:S01]  /*1460*/  LDG.E R4, desc[UR8][R12.64] ;  /* 0x000000080c047981 */ /* 0x000ea2000c1e1900 */
[----:B------:R-:W-:-:S04]  /*1470*/  VIADD R15, R11, 0xfffffffb ;  /* 0xfffffffb0b0f7836 */ /* 0x000fc80000000000 */
[----:B------:R-:W-:Y:S01]  /*1480*/  IMAD.WIDE.U32 R14, R15, 0x4, R8 ;  /* 0x000000040f0e7825 */ /* 0x000fe200078e0008 */
[----:B--2---:R-:W-:-:S05]  /*1490*/  IADD3 R5, PT, PT, R5, R4, RZ ;  /* 0x0000000405057210 */ /* 0x004fca0007ffe0ff */
[----:B------:R1:W-:Y:S04]  /*14a0*/  STG.E desc[UR8][R12.64], R5 ;  /* 0x000000050c007986 */ /* 0x0003e8000c101908 */
[----:B------:R-:W2:Y:S01]  /*14b0*/  LDG.E R19, desc[UR8][R14.64] ;  /* 0x000000080e137981 */ /* 0x000ea2000c1e1900 */
[----:B------:R-:W-:Y:S01]  /*14c0*/  VIADD R25, R11, 0xfffffffc ;  /* 0xfffffffc0b197836 */ /* 0x000fe20000000000 */
[----:B--2---:R-:W-:-:S03]  /*14d0*/  IADD3 R23, PT, PT, R6, R19, RZ ;  /* 0x0000001306177210 */ /* 0x004fc60007ffe0ff */
[----:B------:R-:W-:Y:S02]  /*14e0*/  IMAD.WIDE.U32 R18, R25, 0x4, R8 ;  /* 0x0000000419127825 */ /* 0x000fe400078e0008 */
[----:B------:R-:W-:Y:S04]  /*14f0*/  STG.E desc[UR8][R14.64], R23 ;  /* 0x000000170e007986 */ /* 0x000fe8000c101908 */
[----:B------:R-:W2:Y:S01]  /*1500*/  LDG.E R4, desc[UR8][R18.64] ;  /* 0x0000000812047981 */ /* 0x000ea2000c1e1900 */
[----:B0-----:R-:W-:-:S05]  /*1510*/  IADD3 R21, PT, PT, R11, -0x3, RZ ;  /* 0xfffffffd0b157810 */ /* 0x001fca0007ffe0ff */
[----:B------:R-:W-:-:S04]  /*1520*/  IMAD.WIDE.U32 R20, R21, 0x4, R8 ;  /* 0x0000000415147825 */ /* 0x000fc800078e0008 */
[----:B--2---:R-:W-:Y:S02]  /*1530*/  IMAD.IADD R17, R7, 0x1, R4 ;  /* 0x0000000107117824 */ /* 0x004fe400078e0204 */
[----:B------:R-:W0:Y:S04]  /*1540*/  LDS.128 R4, [UR4+-0x10] ;  /* 0xfffff004ff047984 */ /* 0x000e280008000c00 */
[----:B------:R2:W-:Y:S04]  /*1550*/  STG.E desc[UR8][R18.64], R17 ;  /* 0x0000001112007986 */ /* 0x0005e8000c101908 */
[----:B-1----:R-:W0:Y:S01]  /*1560*/  LDG.E R13, desc[UR8][R20.64] ;  /* 0x00000008140d7981 */ /* 0x002e22000c1e1900 */
[----:B------:R-:W-:-:S02]  /*1570*/  IADD3 R27, PT, PT, R11, -0x2, RZ ;  /* 0xfffffffe0b1b7810 */ /* 0x000fc40007ffe0ff */
[----:B0-----:R-:W-:-:S03]  /*1580*/  IADD3 R25, PT, PT, R4, R13, RZ ;  /* 0x0000000d04197210 */ /* 0x001fc60007ffe0ff */
[----:B------:R-:W-:Y:S02]  /*1590*/  IMAD.WIDE.U32 R12, R27, 0x4, R8 ;  /* 0x000000041b0c7825 */ /* 0x000fe400078e0008 */
[----:B------:R0:W-:Y:S04]  /*15a0*/  STG.E desc[UR8][R20.64], R25 ;  /* 0x0000001914007986 */ /* 0x0001e8000c101908 */
[----:B------:R-:W3:Y:S01]  /*15b0*/  LDG.E R4, desc[UR8][R12.64] ;  /* 0x000000080c047981 */ /* 0x000ee2000c1e1900 */
[----:B------:R-:W-:-:S04]  /*15c0*/  VIADD R23, R11, 0xffffffff ;  /* 0xffffffff0b177836 */ /* 0x000fc80000000000 */
[----:B------:R-:W-:Y:S01]  /*15d0*/  IMAD.WIDE.U32 R22, R23, 0x4, R8 ;  /* 0x0000000417167825 */ /* 0x000fe200078e0008 */
[----:B---3--:R-:W-:-:S05]  /*15e0*/  IADD3 R5, PT, PT, R5, R4, RZ ;  /* 0x0000000405057210 */ /* 0x008fca0007ffe0ff */
[----:B------:R1:W-:Y:S04]  /*15f0*/  STG.E desc[UR8][R12.64], R5 ;  /* 0x000000050c007986 */ /* 0x0003e8000c101908 */
[----:B------:R-:W2:Y:S02]  /*1600*/  LDG.E R15, desc[UR8][R22.64] ;  /* 0x00000008160f7981 */ /* 0x000ea4000c1e1900 */
[----:B--2---:R-:W-:Y:S01]  /*1610*/  IADD3 R17, PT, PT, R6, R15, RZ ;  /* 0x0000000f06117210 */ /* 0x004fe20007ffe0ff */
[----:B------:R-:W-:-:S04]  /*1620*/  IMAD.WIDE.U32 R14, R11, 0x4, R8 ;  /* 0x000000040b0e7825 */ /* 0x000fc800078e0008 */
[----:B------:R-:W-:Y:S04]  /*1630*/  STG.E desc[UR8][R22.64], R17 ;  /* 0x0000001116007986 */ /* 0x000fe8000c101908 */
[----:B------:R-:W0:Y:S01]  /*1640*/  LDG.E R4, desc[UR8][R14.64] ;  /* 0x000000080e047981 */ /* 0x000e22000c1e1900 */
[----:B------:R-:W-:-:S04]  /*1650*/  VIADD R19, R11, 0x1 ;  /* 0x000000010b137836 */ /* 0x000fc80000000000 */
[----:B------:R-:W-:Y:S01]  /*1660*/  IMAD.WIDE.U32 R18, R19, 0x4, R8 ;  /* 0x0000000413127825 */ /* 0x000fe200078e0008 */
[----:B0-----:R-:W-:Y:S02]  /*1670*/  IADD3 R25, PT, PT, R7, R4, RZ ;  /* 0x0000000407197210 */ /* 0x001fe40007ffe0ff */
[----:B------:R-:W0:Y:S04]  /*1680*/  LDS.128 R4, [UR4] ;  /* 0x00000004ff047984 */ /* 0x000e280008000c00 */
[----:B------:R2:W-:Y:S04]  /*1690*/  STG.E desc[UR8][R14.64], R25 ;  /* 0x000000190e007986 */ /* 0x0005e8000c101908 */
[----:B------:R-:W0:Y:S01]  /*16a0*/  LDG.E R21, desc[UR8][R18.64] ;  /* 0x0000000812157981 */ /* 0x000e22000c1e1900 */
[----:B-1----:R-:W-:-:S05]  /*16b0*/  IADD3 R13, PT, PT, R11, 0x2, RZ ;  /* 0x000000020b0d7810 */ /* 0x002fca0007ffe0ff */
[----:B------:R-:W-:-:S04]  /*16c0*/  IMAD.WIDE.U32 R12, R13, 0x4, R8 ;  /* 0x000000040d0c7825 */ /* 0x000fc800078e0008 */
[----:B0-----:R-:W-:-:S05]  /*16d0*/  IMAD.IADD R27, R4, 0x1, R21 ;  /* 0x00000001041b7824 */ /* 0x001fca00078e0215 */
[----:B------:R0:W-:Y:S04]  /*16e0*/  STG.E desc[UR8][R18.64], R27 ;  /* 0x0000001b12007986 */ /* 0x0001e8000c101908 */
[----:B------:R-:W3:Y:S01]  /*16f0*/  LDG.E R4, desc[UR8][R12.64] ;  /* 0x000000080c047981 */ /* 0x000ee2000c1e1900 */
[----:B------:R-:W-:-:S05]  /*1700*/  IADD3 R21, PT, PT, R11, 0x3, RZ ;  /* 0x000000030b157810 */ /* 0x000fca0007ffe0ff */
[----:B------:R-:W-:Y:S01]  /*1710*/  IMAD.WIDE.U32 R20, R21, 0x4, R8 ;  /* 0x0000000415147825 */ /* 0x000fe200078e0008 */
[----:B---3--:R-:W-:-:S05]  /*1720*/  IADD3 R5, PT, PT, R5, R4, RZ ;  /* 0x0000000405057210 */ /* 0x008fca0007ffe0ff */
[----:B------:R1:W-:Y:S04]  /*1730*/  STG.E desc[UR8][R12.64], R5 ;  /* 0x000000050c007986 */ /* 0x0003e8000c101908 */
[----:B--2---:R-:W2:Y:S01]  /*1740*/  LDG.E R15, desc[UR8][R20.64] ;  /* 0x00000008140f7981 */ /* 0x004ea2000c1e1900 */
[----:B------:R-:W-:Y:S01]  /*1750*/  VIADD R23, R11, 0x4 ;  /* 0x000000040b177836 */ /* 0x000fe20000000000 */
[----:B--2---:R-:W-:-:S03]  /*1760*/  IADD3 R17, PT, PT, R6, R15, RZ ;  /* 0x0000000f06117210 */ /* 0x004fc60007ffe0ff */
[----:B------:R-:W-:Y:S02]  /*1770*/  IMAD.WIDE.U32 R14, R23, 0x4, R8 ;  /* 0x00000004170e7825 */ /* 0x000fe400078e0008 */
[----:B------:R-:W-:Y:S04]  /*1780*/  STG.E desc[UR8][R20.64], R17 ;  /* 0x0000001114007986 */ /* 0x000fe8000c101908 */
[----:B------:R-:W2:Y:S01]  /*1790*/  LDG.E R4, desc[UR8][R14.64] ;  /* 0x000000080e047981 */ /* 0x000ea2000c1e1900 */
[----:B0-----:R-:W-:-:S05]  /*17a0*/  IADD3 R19, PT, PT, R11, 0x5, RZ ;  /* 0x000000050b137810 */ /* 0x001fca0007ffe0ff */
[----:B------:R-:W-:-:S04]  /*17b0*/  IMAD.WIDE.U32 R18, R19, 0x4, R8 ;  /* 0x0000000413127825 */ /* 0x000fc800078e0008 */
[----:B--2---:R-:W-:Y:S02]  /*17c0*/  IMAD.IADD R23, R7, 0x1, R4 ;  /* 0x0000000107177824 */ /* 0x004fe400078e0204 */
[----:B------:R-:W0:Y:S04]  /*17d0*/  LDS.128 R4, [UR4+0x10] ;  /* 0x00001004ff047984 */ /* 0x000e280008000c00 */
[----:B------:R2:W-:Y:S04]  /*17e0*/  STG.E desc[UR8][R14.64], R23 ;  /* 0x000000170e007986 */ /* 0x0005e8000c101908 */
[----:B-1----:R-:W0:Y:S01]  /*17f0*/  LDG.E R13, desc[UR8][R18.64] ;  /* 0x00000008120d7981 */ /* 0x002e22000c1e1900 */
[----:B------:R-:W-:-:S02]  /*1800*/  IADD3 R27, PT, PT, R11, 0x6, RZ ;  /* 0x000000060b1b7810 */ /* 0x000fc40007ffe0ff */
[----:B0-----:R-:W-:-:S03]  /*1810*/  IADD3 R25, PT, PT, R4, R13, RZ ;  /* 0x0000000d04197210 */ /* 0x001fc60007ffe0ff */
[----:B------:R-:W-:Y:S02]  /*1820*/  IMAD.WIDE.U32 R12, R27, 0x4, R8 ;  /* 0x000000041b0c7825 */ /* 0x000fe400078e0008 */
[----:B------:R0:W-:Y:S04]  /*1830*/  STG.E desc[UR8][R18.64], R25 ;  /* 0x0000001912007986 */ /* 0x0001e8000c101908 */
[----:B------:R-:W3:Y:S01]  /*1840*/  LDG.E R4, desc[UR8][R12.64] ;  /* 0x000000080c047981 */ /* 0x000ee2000c1e1900 */
[----:B------:R-:W-:Y:S01]  /*1850*/  VIADD R21, R11, 0x7 ;  /* 0x000000070b157836 */ /* 0x000fe20000000000 */
[----:B---3--:R-:W-:-:S03]  /*1860*/  IADD3 R17, PT, PT, R5, R4, RZ ;  /* 0x0000000405117210 */ /* 0x008fc60007ffe0ff */
[----:B------:R-:W-:Y:S02]  /*1870*/  IMAD.WIDE.U32 R4, R21, 0x4, R8 ;  /* 0x0000000415047825 */ /* 0x000fe400078e0008 */
[----:B------:R0:W-:Y:S04]  /*1880*/  STG.E desc[UR8][R12.64], R17 ;  /* 0x000000110c007986 */ /* 0x0001e8000c101908 */
[----:B------:R-:W3:Y:S01]  /*1890*/  LDG.E R21, desc[UR8][R4.64] ;  /* 0x0000000804157981 */ /* 0x000ee2000c1e1900 */
[----:B--2---:R-:W-:-:S05]  /*18a0*/  IADD3 R15, PT, PT, R11, 0x8, RZ ;  /* 0x000000080b0f7810 */ /* 0x004fca0007ffe0ff */
[----:B------:R-:W-:-:S04]  /*18b0*/  IMAD.WIDE.U32 R14, R15, 0x4, R8 ;  /* 0x000000040f0e7825 */ /* 0x000fc800078e0008 */
[----:B---3--:R-:W-:-:S05]  /*18c0*/  IMAD.IADD R21, R6, 0x1, R21 ;  /* 0x0000000106157824 */ /* 0x008fca00078e0215 */
[----:B------:R0:W-:Y:S04]  /*18d0*/  STG.E desc[UR8][R4.64], R21 ;  /* 0x0000001504007986 */ /* 0x0001e8000c101908 */
[----:B------:R-:W2:Y:S01]  /*18e0*/  LDG.E R6, desc[UR8][R14.64] ;  /* 0x000000080e067981 */ /* 0x000ea2000c1e1900 */
[----:B------:R-:W-:Y:S01]  /*18f0*/  IADD3 R10, PT, PT, R10, 0x10, RZ ;  /* 0x000000100a0a7810 */ /* 0x000fe20007ffe0ff */
[----:B------:R-:W-:Y:S01]  /*1900*/  UIADD3 UR4, UPT, UPT, UR4, 0x40, URZ ;  /* 0x0000004004047890 */ /* 0x000fe2000fffe0ff */
[----:B------:R-:W-:Y:S02]  /*1910*/  VIADD R11, R11, 0x10 ;  /* 0x000000100b0b7836 */ /* 0x000fe40000000000 */
[----:B------:R-:W-:Y:S02]  /*1920*/  ISETP.NE.AND P0, PT, R10, RZ, PT ;  /* 0x000000ff0a00720c */ /* 0x000fe40003f05270 */
[----:B--2---:R-:W-:-:S05]  /*1930*/  IADD3 R7, PT, PT, R7, R6, RZ ;  /* 0x0000000607077210 */ /* 0x004fca0007ffe0ff */
[----:B------:R0:W-:Y:S06]  /*1940*/  STG.E desc[UR8][R14.64], R7 ;  /* 0x000000070e007986 */ /* 0x0001ec000c101908 */
[----:B------:R-:W-:Y:S05]  /*1950*/  @P0 BRA `(.L_x_29) ;  /* 0xfffffff800a00947 */ /* 0x000fea000383ffff */
.L_x_28:
[----:B------:R-:W-:Y:S05]  /*1960*/  @!P1 EXIT ;  /* 0x000000000000994d */ /* 0x000fea0003800000 */
[----:B------:R-:W-:Y:S02]  /*1970*/  ISETP.GE.U32.AND P0, PT, R16, 0x8, PT ;  /* 0x000000081000780c */ /* 0x000fe40003f06070 */
[----:B------:R-:W-:-:S04]  /*1980*/  LOP3.LUT R20, R0, 0x7, RZ, 0xc0, !PT ;  /* 0x0000000700147812 */ /* 0x000fc800078ec0ff */
[----:B------:R-:W-:-:S07]  /*1990*/  ISETP.NE.AND P1, PT, R20, RZ, PT ;  /* 0x000000ff1400720c */ /* 0x000fce0003f25270 */
[----:B------:R-:W-:Y:S06]  /*19a0*/  @!P0 BRA `(.L_x_30) ;  /* 0x0000000000c08947 */ /* 0x000fec0003800000 */
[----:B-12---:R-:W0:Y:S01]  /*19b0*/  LDC.64 R8, c[0x0][0x388] ;  /* 0x0000e200ff087b82 */ /* 0x006e220000000a00 */
[----:B------:R-:W-:-:S04]  /*19c0*/  IMAD R11, R3, R0, R2 ;  /* 0x00000000030b7224 */ /* 0x000fc800078e0202 */
[----:B0-----:R-:W-:-:S05]  /*19d0*/  IMAD.WIDE.U32 R18, R11, 0x4, R8 ;  /* 0x000000040b127825 */ /* 0x001fca00078e0008 */
[----:B------:R-:W2:Y:S01]  /*19e0*/  LDG.E R13, desc[UR8][R18.64] ;  /* 0x00000008120d7981 */ /* 0x000ea2000c1e1900 */
[----:B------:R-:W-:Y:S02]  /*19f0*/  MOV R4, 0x400 ;  /* 0x0000040000047802 */ /* 0x000fe40000000f00 */
[----:B------:R-:W-:Y:S01]  /*1a00*/  IADD3 R15, PT, PT, R11, 0x1, RZ ;  /* 0x000000010b0f7810 */ /* 0x000fe20007ffe0ff */
[----:B------:R-:W0:Y:S02]  /*1a10*/  S2R R5, SR_CgaCtaId ;  /* 0x0000000000057919 */ /* 0x000e240000008800 */
[----:B0-----:R-:W-:-:S04]  /*1a20*/  LEA R5, R5, R4, 0x18 ;  /* 0x0000000405057211 */ /* 0x001fc800078ec0ff */
[----:B------:R-:W-:-:S05]  /*1a30*/  LEA R10, R2, R5, 0x2 ;  /* 0x00000005020a7211 */ /* 0x000fca00078e10ff */
[----:B------:R-:W2:Y:S02]  /*1a40*/  LDS.128 R4, [R10] ;  /* 0x000000000a047984 */ /* 0x000ea40000000c00 */
[----:B--2---:R-:W-:Y:S02]  /*1a50*/  IMAD.IADD R21, R4, 0x1, R13 ;  /* 0x0000000104157824 */ /* 0x004fe400078e020d */
[----:B------:R-:W-:-:S03]  /*1a60*/  IMAD.WIDE.U32 R12, R15, 0x4, R8 ;  /* 0x000000040f0c7825 */ /* 0x000fc600078e0008 */
[----:B------:R0:W-:Y:S04]  /*1a70*/  STG.E desc[UR8][R18.64], R21 ;  /* 0x0000001512007986 */ /* 0x0001e8000c101908 */
[----:B------:R-:W2:Y:S01]  /*1a80*/  LDG.E R4, desc[UR8][R12.64] ;  /* 0x000000080c047981 */ /* 0x000ea2000c1e1900 */
[----:B------:R-:W-:-:S05]  /*1a90*/  IADD3 R15, PT, PT, R11, 0x2, RZ ;  /* 0x000000020b0f7810 */ /* 0x000fca0007ffe0ff */
        /* <DEDUP_REMOVED lines=12> */
[----:B------:R-:W0:Y:S04]  /*1b60*/  LDS.128 R4, [R10+0x10] ;  /* 0x000010000a047984 */ /* 0x000e280000000c00 */
[----:B------:R2:W-:Y:S04]  /*1b70*/  STG.E desc[UR8][R16.64], R21 ;  /* 0x0000001510007986 */ /* 0x0005e8000c101908 */
[----:B-1----:R-:W0:Y:S01]  /*1b80*/  LDG.E R13, desc[UR8][R18.64] ;  /* 0x00000008120d7981 */ /* 0x002e22000c1e1900 */
[----:B------:R-:W-:-:S02]  /*1b90*/  IADD3 R27, PT, PT, R11, 0x5, RZ ;  /* 0x000000050b1b7810 */ /* 0x000fc40007ffe0ff */
[----:B0-----:R-:W-:-:S03]  /*1ba0*/  IADD3 R25, PT, PT, R4, R13, RZ ;  /* 0x0000000d04197210 */ /* 0x001fc60007ffe0ff */
[----:B------:R-:W-:Y:S02]  /*1bb0*/  IMAD.WIDE.U32 R12, R27, 0x4, R8 ;  /* 0x000000041b0c7825 */ /* 0x000fe400078e0008 */
[----:B------:R3:W-:Y:S04]  /*1bc0*/  STG.E desc[UR8][R18.64], R25 ;  /* 0x0000001912007986 */ /* 0x0007e8000c101908 */
[----:B------:R-:W4:Y:S01]  /*1bd0*/  LDG.E R4, desc[UR8][R12.64] ;  /* 0x000000080c047981 */ /* 0x000f22000c1e1900 */
[----:B------:R-:W-:Y:S01]  /*1be0*/  VIADD R23, R11, 0x6 ;  /* 0x000000060b177836 */ /* 0x000fe20000000000 */
[----:B----4-:R-:W-:-:S03]  /*1bf0*/  IADD3 R15, PT, PT, R4, R5, RZ ;  /* 0x00000005040f7210 */ /* 0x010fc60007ffe0ff */
[----:B------:R-:W-:Y:S02]  /*1c00*/  IMAD.WIDE.U32 R4, R23, 0x4, R8 ;  /* 0x0000000417047825 */ /* 0x000fe400078e0008 */
[----:B------:R3:W-:Y:S04]  /*1c10*/  STG.E desc[UR8][R12.64], R15 ;  /* 0x0000000f0c007986 */ /* 0x0007e8000c101908 */
[----:B--2---:R-:W2:Y:S01]  /*1c20*/  LDG.E R17, desc[UR8][R4.64] ;  /* 0x0000000804117981 */ /* 0x004ea2000c1e1900 */
[----:B------:R-:W-:-:S05]  /*1c30*/  IADD3 R11, PT, PT, R11, 0x7, RZ ;  /* 0x000000070b0b7810 */ /* 0x000fca0007ffe0ff */
[----:B------:R-:W-:-:S04]  /*1c40*/  IMAD.WIDE.U32 R8, R11, 0x4, R8 ;  /* 0x000000040b087825 */ /* 0x000fc800078e0008 */
[----:B--2---:R-:W-:-:S05]  /*1c50*/  IMAD.IADD R17, R17, 0x1, R6 ;  /* 0x0000000111117824 */ /* 0x004fca00078e0206 */
[----:B------:R3:W-:Y:S04]  /*1c60*/  STG.E desc[UR8][R4.64], R17 ;  /* 0x0000001104007986 */ /* 0x0007e8000c101908 */
[----:B------:R-:W2:Y:S01]  /*1c70*/  LDG.E R6, desc[UR8][R8.64] ;  /* 0x0000000808067981 */ /* 0x000ea2000c1e1900 */
[----:B------:R-:W-:Y:S02]  /*1c80*/  IADD3 R2, PT, PT, R2, 0x8, RZ ;  /* 0x0000000802027810 */ /* 0x000fe40007ffe0ff */
[----:B--2---:R-:W-:-:S05]  /*1c90*/  IADD3 R7, PT, PT, R6, R7, RZ ;  /* 0x0000000706077210 */ /* 0x004fca0007ffe0ff */
[----:B------:R3:W-:Y:S02]  /*1ca0*/  STG.E desc[UR8][R8.64], R7 ;  /* 0x0000000708007986 */ /* 0x0007e4000c101908 */
.L_x_30:
[----:B------:R-:W-:Y:S05]  /*1cb0*/  @!P1 EXIT ;  /* 0x000000000000994d */ /* 0x000fea0003800000 */
[----:B------:R-:W-:Y:S02]  /*1cc0*/  ISETP.GE.U32.AND P0, PT, R20, 0x4, PT ;  /* 0x000000041400780c */ /* 0x000fe40003f06070 */
[----:B-12---:R-:W-:-:S04]  /*1cd0*/  LOP3.LUT R10, R0, 0x3, RZ, 0xc0, !PT ;  /* 0x00000003000a7812 */ /* 0x006fc800078ec0ff */
[----:B------:R-:W-:-:S07]  /*1ce0*/  ISETP.NE.AND P1, PT, R10, RZ, PT ;  /* 0x000000ff0a00720c */ /* 0x000fce0003f25270 */
[----:B------:R-:W-:Y:S06]  /*1cf0*/  @!P0 BRA `(.L_x_31) ;  /* 0x00000000006c8947 */ /* 0x000fec0003800000 */
[----:B---3--:R-:W1:Y:S01]  /*1d00*/  LDC.64 R8, c[0x0][0x388] ;  /* 0x0000e200ff087b82 */ /* 0x008e620000000a00 */
[----:B0-----:R-:W-:-:S04]  /*1d10*/  IMAD R21, R3, R0, R2 ;  /* 0x0000000003157224 */ /* 0x001fc800078e0202 */
[----:B-1----:R-:W-:-:S05]  /*1d20*/  IMAD.WIDE.U32 R12, R21, 0x4, R8 ;  /* 0x00000004150c7825 */ /* 0x002fca00078e0008 */
[----:B------:R-:W2:Y:S01]  /*1d30*/  LDG.E R11, desc[UR8][R12.64] ;  /* 0x000000080c0b7981 */ /* 0x000ea2000c1e1900 */
[----:B------:R-:W-:Y:S02]  /*1d40*/  MOV R4, 0x400 ;  /* 0x0000040000047802 */ /* 0x000fe40000000f00 */
[----:B------:R-:W-:Y:S01]  /*1d50*/  IADD3 R15, PT, PT, R21, 0x1, RZ ;  /* 0x00000001150f7810 */ /* 0x000fe20007ffe0ff */
[----:B------:R-:W0:Y:S04]  /*1d60*/  S2R R5, SR_CgaCtaId ;  /* 0x0000000000057919 */ /* 0x000e280000008800 */
[----:B------:R-:W-:Y:S01]  /*1d70*/  IMAD.WIDE.U32 R14, R15, 0x4, R8 ;  /* 0x000000040f0e7825 */ /* 0x000fe200078e0008 */
[----:B0-----:R-:W-:-:S05]  /*1d80*/  LEA R5, R5, R4, 0x18 ;  /* 0x0000000405057211 */ /* 0x001fca00078ec0ff */
[----:B------:R-:W-:-:S06]  /*1d90*/  IMAD R6, R2, 0x4, R5 ;  /* 0x0000000402067824 */ /* 0x000fcc00078e0205 */
[----:B------:R-:W2:Y:S02]  /*1da0*/  LDS.128 R4, [R6] ;  /* 0x0000000006047984 */ /* 0x000ea40000000c00 */
[----:B--2---:R-:W-:-:S05]  /*1db0*/  IADD3 R11, PT, PT, R4, R11, RZ ;  /* 0x0000000b040b7210 */ /* 0x004fca0007ffe0ff */
[----:B------:R1:W-:Y:S04]  /*1dc0*/  STG.E desc[UR8][R12.64], R11 ;  /* 0x0000000b0c007986 */ /* 0x0003e8000c101908 */
[----:B------:R-:W2:Y:S01]  /*1dd0*/  LDG.E R4, desc[UR8][R14.64] ;  /* 0x000000080e047981 */ /* 0x000ea2000c1e1900 */
[----:B------:R-:W-:Y:S01]  /*1de0*/  VIADD R19, R21, 0x2 ;  /* 0x0000000215137836 */ /* 0x000fe20000000000 */
[----:B--2---:R-:W-:-:S03]  /*1df0*/  IADD3 R17, PT, PT, R4, R5, RZ ;  /* 0x0000000504117210 */ /* 0x004fc60007ffe0ff */
[----:B------:R-:W-:Y:S02]  /*1e00*/  IMAD.WIDE.U32 R4, R19, 0x4, R8 ;  /* 0x0000000413047825 */ /* 0x000fe400078e0008 */
[----:B------:R1:W-:Y:S04]  /*1e10*/  STG.E desc[UR8][R14.64], R17 ;  /* 0x000000110e007986 */ /* 0x0003e8000c101908 */
[----:B------:R-:W2:Y:S01]  /*1e20*/  LDG.E R19, desc[UR8][R4.64] ;  /* 0x0000000804137981 */ /* 0x000ea2000c1e1900 */
        /* <DEDUP_REMOVED lines=8> */
.L_x_31:
[----:B------:R-:W-:Y:S05]  /*1eb0*/  @!P1 EXIT ;  /* 0x000000000000994d */ /* 0x000fea0003800000 */
[----:B01-3--:R-:W0:Y:S01]  /*1ec0*/  S2R R7, SR_CgaCtaId ;  /* 0x0000000000077919 */ /* 0x00be220000008800 */
[----:B------:R-:W1:Y:S01]  /*1ed0*/  LDC.64 R4, c[0x0][0x388] ;  /* 0x0000e200ff047b82 */ /* 0x000e620000000a00 */
[----:B------:R-:W-:Y:S02]  /*1ee0*/  MOV R6, 0x400 ;  /* 0x0000040000067802 */ /* 0x000fe40000000f00 */
[----:B------:R-:W-:Y:S02]  /*1ef0*/  IADD3 R10, PT, PT, -R10, RZ, RZ ;  /* 0x000000ff0a0a7210 */ /* 0x000fe40007ffe1ff */
[----:B0-----:R-:W-:Y:S01]  /*1f00*/  LEA R9, R7, R6, 0x18 ;  /* 0x0000000607097211 */ /* 0x001fe200078ec0ff */
[----:B------:R-:W-:-:S04]  /*1f10*/  IMAD R7, R3, R0, R2 ;  /* 0x0000000003077224 */ /* 0x000fc800078e0202 */
[----:B------:R-:W-:-:S07]  /*1f20*/  IMAD R0, R2, 0x4, R9 ;  /* 0x0000000402007824 */ /* 0x000fce00078e0209 */
.L_x_32:
[C---:B01----:R-:W-:Y:S01]  /*1f30*/  IMAD.WIDE.U32 R2, R7.reuse, 0x4, R4 ;  /* 0x0000000407027825 */ /* 0x043fe200078e0004 */
[----:B------:R0:W1:Y:S04]  /*1f40*/  LDS R6, [R0] ;  /* 0x0000000000067984 */ /* 0x0000680000000800 */
[----:B------:R-:W1:Y:S01]  /*1f50*/  LDG.E R9, desc[UR8][R2.64] ;  /* 0x0000000802097981 */ /* 0x000e62000c1e1900 */
[----:B------:R-:W-:Y:S01]  /*1f60*/  VIADD R10, R10, 0x1 ;  /* 0x000000010a0a7836 */ /* 0x000fe20000000000 */
[----:B------:R-:W-:Y:S02]  /*1f70*/  IADD3 R7, PT, PT, R7, 0x1, RZ ;  /* 0x0000000107077810 */ /* 0x000fe40007ffe0ff */
[----:B0-----:R-:W-:Y:S02]  /*1f80*/  IADD3 R0, PT, PT, R0, 0x4, RZ ;  /* 0x0000000400007810 */ /* 0x001fe40007ffe0ff */
[----:B------:R-:W-:-:S02]  /*1f90*/  ISETP.NE.AND P0, PT, R10, RZ, PT ;  /* 0x000000ff0a00720c */ /* 0x000fc40003f05270 */
[----:B-1----:R-:W-:-:S05]  /*1fa0*/  IADD3 R9, PT, PT, R6, R9, RZ ;  /* 0x0000000906097210 */ /* 0x002fca0007ffe0ff */
[----:B------:R0:W-:Y:S06]  /*1fb0*/  STG.E desc[UR8][R2.64], R9 ;  /* 0x0000000902007986 */ /* 0x0001ec000c101908 */
[----:B------:R-:W-:Y:S05]  /*1fc0*/  @P0 BRA `(.L_x_32) ;  /* 0xfffffffc00d80947 */ /* 0x000fea000383ffff */
[----:B------:R-:W-:Y:S05]  /*1fd0*/  EXIT ;  /* 0x000000000000794d */ /* 0x000fea0003800000 */
.L_x_33:
        /* <DEDUP_REMOVED lines=10> */
.L_x_122:


//--------------------- .text._Z22gpu_compute_rdf_kernelP6float4jjfffffffPjjS1_S1_S1_S1_bbbj --------------------------
	.section	.text._Z22gpu_compute_rdf_kernelP6float4jjfffffffPjjS1_S1_S1_S1_bbbj,"ax",@progbits
	.align	128
        .global         _Z22gpu_compute_rdf_kernelP6float4jjfffffffPjjS1_S1_S1_S1_bbbj
        .type           _Z22gpu_compute_rdf_kernelP6float4jjfffffffPjjS1_S1_S1_S1_bbbj,@function
        .size           _Z22gpu_compute_rdf_kernelP6float4jjfffffffPjjS1_S1_S1_S1_bbbj,(.L_x_120 - _Z22gpu_compute_rdf_kernelP6float4jjfffffffPjjS1_S1_S1_S1_bbbj)
        .other          _Z22gpu_compute_rdf_kernelP6float4jjfffffffPjjS1_S1_S1_S1_bbbj,@"STO_CUDA_ENTRY STV_DEFAULT"
_Z22gpu_compute_rdf_kernelP6float4jjfffffffPjjS1_S1_S1_S1_bbbj:
.text._Z22gpu_compute_rdf_kernelP6float4jjfffffffPjjS1_S1_S1_S1_bbbj:
[----:B------:R-:W-:Y:S01]  /*0000*/  LDC R1, c[0x0][0x37c] ;  /* 0x0000df00ff017b82 */ /* 0x000fe20000000800 */
[----:B------:R-:W0:Y:S07]  /*0010*/  S2R R7, SR_TID.X ;  /* 0x0000000000077919 */ /* 0x000e2e0000002100 */
[----:B------:R-:W0:Y:S01]  /*0020*/  S2UR UR4, SR_CTAID.X ;  /* 0x00000000000479c3 */ /* 0x000e220000002500 */
[----:B------:R-:W1:Y:S01]  /*0030*/  LDCU UR5, c[0x0][0x388] ;  /* 0x00007100ff0577ac */ /* 0x000e620008000800 */
[----:B------:R-:W-:Y:S01]  /*0040*/  BSSY.RECONVERGENT B0, `(.L_x_34) ;  /* 0x0000017000007945 */ /* 0x000fe20003800200 */
[----:B------:R-:W-:Y:S01]  /*0050*/  HFMA2 R5, -RZ, RZ, 0, 0 ;  /* 0x00000000ff057431 */ /* 0x000fe200000001ff */
[----:B------:R-:W-:Y:S01]  /*0060*/  CS2R R10, SRZ ;  /* 0x00000000000a7805 */ /* 0x000fe2000001ff00 */
[----:B------:R-:W2:Y:S01]  /*0070*/  LDCU.64 UR6, c[0x0][0x358] ;  /* 0x00006b00ff0677ac */ /* 0x000ea20008000a00 */
[----:B------:R-:W-:-:S02]  /*0080*/  CS2R R8, SRZ ;  /* 0x0000000000087805 */ /* 0x000fc4000001ff00 */
[----:B------:R-:W0:Y:S01]  /*0090*/  LDC R0, c[0x0][0x3e4] ;  /* 0x0000f900ff007b82 */ /* 0x000e220000000800 */
[----:B-1----:R-:W-:Y:S01]  /*00a0*/  ISETP.NE.AND P1, PT, RZ, UR5, PT ;  /* 0x00000005ff007c0c */ /* 0x002fe2000bf25270 */
[----:B0-----:R-:W-:-:S05]  /*00b0*/  IMAD R6, R0, UR4, R7 ;  /* 0x0000000400067c24 */ /* 0x001fca000f8e0207 */
[----:B------:R-:W-:Y:S02]  /*00c0*/  ISETP.GE.U32.AND P0, PT, R6, UR5, PT ;  /* 0x0000000506007c0c */ /* 0x000fe4000bf06070 */
[----:B------:R-:W-:-:S11]  /*00d0*/  MOV R4, R6 ;  /* 0x0000000600047202 */ /* 0x000fd60000000f00 */
[----:B--2---:R-:W-:Y:S05]  /*00e0*/  @P0 BRA `(.L_x_35) ;  /* 0x0000000000300947 */ /* 0x004fea0003800000 */
[----:B------:R-:W0:Y:S01]  /*00f0*/  LDC.64 R2, c[0x0][0x3c0] ;  /* 0x0000f000ff027b82 */ /* 0x000e220000000a00 */
[----:B------:R-:W1:Y:S07]  /*0100*/  LDCU.U8 UR4, c[0x0][0x3e0] ;  /* 0x00007c00ff0477ac */ /* 0x000e6e0008000000 */
[----:B------:R-:W2:Y:S01]  /*0110*/  LDC.64 R8, c[0x0][0x380] ;  /* 0x0000e000ff087b82 */ /* 0x000ea20000000a00 */
[----:B0-----:R-:W-:-:S05]  /*0120*/  IMAD.WIDE R2, R6, 0x4, R2 ;  /* 0x0000000406027825 */ /* 0x001fca00078e0202 */
[----:B------:R-:W3:Y:S01]  /*0130*/  LDG.E R4, desc[UR6][R2.64] ;  /* 0x0000000602047981 */ /* 0x000ee2000c1e1900 */
[----:B-1----:R-:W-:Y:S01]  /*0140*/  UPRMT UR4, UR4, 0x8880, URZ ;  /* 0x0000888004047896 */ /* 0x002fe200080000ff */
[----:B--2---:R-:W-:-:S05]  /*0150*/  IMAD.WIDE R8, R6, 0x10, R8 ;  /* 0x0000001006087825 */ /* 0x004fca00078e0208 */
[----:B------:R-:W-:Y:S01]  /*0160*/  ISETP.NE.AND P0, PT, RZ, UR4, PT ;  /* 0x00000004ff007c0c */ /* 0x000fe2000bf05270 */
[----:B------:R-:W5:-:S12]  /*0170*/  LDG.E.128 R8, desc[UR6][R8.64] ;  /* 0x0000000608087981 */ /* 0x000f58000c1e1d00 */
[----:B------:R-:W3:Y:S02]  /*0180*/  @P0 LDC.64 R12, c[0x0][0x3d8] ;  /* 0x0000f600ff0c0b82 */ /* 0x000ee40000000a00 */
[----:B---3--:R-:W-:-:S05]  /*0190*/  @P0 IMAD.WIDE.U32 R12, R4, 0x4, R12 ;  /* 0x00000004040c0825 */ /* 0x008fca00078e000c */
[----:B------:R0:W5:Y:S02]  /*01a0*/  @P0 LDG.E R5, desc[UR6][R12.64] ;  /* 0x000000060c050981 */ /* 0x000164000c1e1900 */
.L_x_35:
[----:B------:R-:W-:Y:S05]  /*01b0*/  BSYNC.RECONVERGENT B0 ;  /* 0x0000000000007941 */ /* 0x000fea0003800200 */
.L_x_34:
[----:B------:R-:W-:Y:S05]  /*01c0*/  @!P1 EXIT ;  /* 0x000000000000994d */ /* 0x000fea0003800000 */
[----:B------:R-:W1:Y:S01]  /*01d0*/  S2UR UR5, SR_CgaCtaId ;  /* 0x00000000000579c3 */ /* 0x000e620000008800 */
[----:B------:R-:W2:Y:S01]  /*01e0*/  LDCU UR8, c[0x0][0x388] ;  /* 0x00007100ff0877ac */ /* 0x000ea20008000800 */
[----:B-----5:R-:W3:Y:S01]  /*01f0*/  F2I.U32.TRUNC.NTZ R11, R11 ;  /* 0x0000000b000b7305 */ /* 0x020ee2000020f000 */
[----:B------:R-:W-:Y:S01]  /*0200*/  HFMA2 R14, -RZ, RZ, 0, 0 ;  /* 0x00000000ff0e7431 */ /* 0x000fe200000001ff */
[----:B------:R-:W-:Y:S01]  /*0210*/  UMOV UR4, 0x400 ;  /* 0x0000040000047882 */ /* 0x000fe20000000000 */
[----:B--2---:R-:W-:Y:S01]  /*0220*/  IMAD.U32 R15, RZ, RZ, UR8 ;  /* 0x00000008ff0f7e24 */ /* 0x004fe2000f8e00ff */
[----:B-1----:R-:W-:-:S06]  /*0230*/  ULEA UR4, UR5, UR4, 0x18 ;  /* 0x0000000405047291 */ /* 0x002fcc000f8ec0ff */
[----:B0-----:R-:W-:-:S04]  /*0240*/  LEA R13, R7, UR4, 0x2 ;  /* 0x00000004070d7c11 */ /* 0x001fc8000f8e10ff */
[----:B------:R-:W-:-:S04]  /*0250*/  LEA R12, R0, R13, 0x2 ;  /* 0x0000000d000c7211 */ /* 0x000fc800078e10ff */
[----:B---3--:R-:W-:-:S07]  /*0260*/  LEA R21, R0, R12, 0x2 ;  /* 0x0000000c00157211 */ /* 0x008fce00078e10ff */
.L_x_105:
[----:B------:R-:W0:Y:S01]  /*0270*/  LDCU UR4, c[0x0][0x388] ;  /* 0x00007100ff0477ac */ /* 0x000e220008000800 */
[----:B-12---:R-:W-:Y:S02]  /*0280*/  IADD3 R17, PT, PT, R7, R14, RZ ;  /* 0x0000000e07117210 */ /* 0x006fe40007ffe0ff */
[----:B-----5:R-:W-:Y:S01]  /*0290*/  CS2R R18, SRZ ;  /* 0x0000000000127805 */ /* 0x020fe2000001ff00 */
[----:B------:R-:W1:Y:S01]  /*02a0*/  LDC R22, c[0x0][0x3e4] ;  /* 0x0000f900ff167b82 */ /* 0x000e620000000800 */
[----:B------:R-:W-:Y:S01]  /*02b0*/  IMAD.MOV R20, RZ, RZ, -R14 ;  /* 0x000000ffff147224 */ /* 0x000fe200078e0a0e */
[----:B------:R-:W2:Y:S01]  /*02c0*/  LDCU.64 UR16, c[0x0][0x3a0] ;  /* 0x00007400ff1077ac */ /* 0x000ea20008000a00 */
[----:B------:R-:W3:Y:S01]  /*02d0*/  LDCU.64 UR18, c[0x0][0x3a0] ;  /* 0x00007400ff1277ac */ /* 0x000ee20008000a00 */
[----:B------:R-:W4:Y:S01]  /*02e0*/  LDCU.128 UR8, c[0x0][0x390] ;  /* 0x00007200ff0877ac */ /* 0x000f220008000c00 */
[----:B------:R-:W1:Y:S01]  /*02f0*/  LDCU.128 UR12, c[0x0][0x390] ;  /* 0x00007200ff0c77ac */ /* 0x000e620008000c00 */
[----:B0-----:R-:W-:-:S13]  /*0300*/  ISETP.GE.U32.AND P0, PT, R17, UR4, PT ;  /* 0x0000000411007c0c */ /* 0x001fda000bf06070 */
[----:B------:R-:W0:Y:S02]  /*0310*/  @!P0 LDC.64 R2, c[0x0][0x380] ;  /* 0x0000e000ff028b82 */ /* 0x000e240000000a00 */
[----:B0-----:R-:W-:Y:S01]  /*0320*/  @!P0 IMAD.WIDE.U32 R2, R17, 0x10, R2 ;  /* 0x0000001011028825 */ /* 0x001fe200078e0002 */
[----:B------:R-:W-:-:S06]  /*0330*/  CS2R R16, SRZ ;  /* 0x0000000000107805 */ /* 0x000fcc000001ff00 */
[----:B------:R0:W5:Y:S01]  /*0340*/  @!P0 LDG.E.128 R16, desc[UR6][R2.64] ;  /* 0x0000000602108981 */ /* 0x000162000c1e1d00 */
[----:B-1----:R-:W-:Y:S01]  /*0350*/  LEA R0, R22, R21, 0x2 ;  /* 0x0000001516007211 */ /* 0x002fe200078e10ff */
[----:B------:R-:W-:Y:S01]  /*0360*/  BSSY.RECONVERGENT B0, `(.L_x_36) ;  /* 0x00002c5000007945 */ /* 0x000fe20003800200 */
[----:B------:R-:W-:Y:S01]  /*0370*/  BAR.SYNC.DEFER_BLOCKING 0x0 ;  /* 0x0000000000007b1d */ /* 0x000fe20000010000 */
[----:B0-----:R-:W-:-:S04]  /*0380*/  VIADDMNMX.U32 R2, R20, UR4, R22, PT ;  /* 0x0000000414027c46 */ /* 0x001fc8000b800016 */
[----:B------:R-:W-:-:S04]  /*0390*/  ISETP.GE.AND P0, PT, R2, 0x1, PT ;  /* 0x000000010200780c */ /* 0x000fc80003f06270 */
[----:B------:R-:W-:Y:S01]  /*03a0*/  ISETP.GE.U32.OR P0, PT, R6, UR4, !P0 ;  /* 0x0000000406007c0c */ /* 0x000fe2000c706470 */
[----:B-----5:R0:W-:Y:S04]  /*03b0*/  STS [R13], R16 ;  /* 0x000000100d007388 */ /* 0x0201e80000000800 */
[----:B------:R0:W-:Y:S04]  /*03c0*/  STS [R12], R17 ;  /* 0x000000110c007388 */ /* 0x0001e80000000800 */
[----:B------:R0:W-:Y:S04]  /*03d0*/  STS [R21], R18 ;  /* 0x0000001215007388 */ /* 0x0001e80000000800 */
[----:B------:R0:W-:Y:S01]  /*03e0*/  STS [R0], R19 ;  /* 0x0000001300007388 */ /* 0x0001e20000000800 */
[----:B------:R-:W-:Y:S06]  /*03f0*/  BAR.SYNC.DEFER_BLOCKING 0x0 ;  /* 0x0000000000007b1d */ /* 0x000fec0000010000 */
[----:B--234-:R-:W-:Y:S05]  /*0400*/  @P0 BRA `(.L_x_37) ;  /* 0x0000002800e80947 */ /* 0x01cfea0003800000 */
[----:B------:R-:W1:Y:S01]  /*0410*/  LDCU.S8 UR4, c[0x0][0x3e1] ;  /* 0x00007c20ff0477ac */ /* 0x000e620008000200 */
[----:B0-----:R-:W0:Y:S01]  /*0420*/  LDC R0, c[0x0][0x3a8] ;  /* 0x0000ea00ff007b82 */ /* 0x001e220000000800 */
[----:B------:R-:W-:Y:S01]  /*0430*/  VIMNMX.U32 R27, PT, PT, R15, R22, PT ;  /* 0x000000160f1b7248 */ /* 0x000fe20003fe0000 */
[----:B-1----:R-:W-:-:S09]  /*0440*/  UISETP.NE.AND UP0, UPT, UR4, URZ, UPT ;  /* 0x000000ff0400728c */ /* 0x002fd2000bf05270 */
[----:B------:R-:W-:Y:S05]  /*0450*/  BRA.U UP0, `(.L_x_38) ;  /* 0x0000001d00807547 */ /* 0x000fea000b800000 */
[----:B------:R-:W1:Y:S02]  /*0460*/  LDCU.U8 UR4, c[0x0][0x3e0] ;  /* 0x00007c00ff0477ac */ /* 0x000e640008000000 */
[----:B-1----:R-:W-:-:S04]  /*0470*/  UPRMT UR4, UR4, 0x8880, URZ ;  /* 0x0000888004047896 */ /* 0x002fc800080000ff */
[----:B------:R-:W-:-:S09]  /*0480*/  UISETP.NE.AND UP0, UPT, UR4, URZ, UPT ;  /* 0x000000ff0400728c */ /* 0x000fd2000bf05270 */
[----:B------:R-:W-:Y:S05]  /*0490*/  BRA.U UP0, `(.L_x_39) ;  /* 0x0000000d00807547 */ /* 0x000fea000b800000 */
[----:B------:R-:W-:Y:S01]  /*04a0*/  ISETP.NE.AND P0, PT, R27, 0x1, PT ;  /* 0x000000011b00780c */ /* 0x000fe20003f05270 */
[----:B------:R-:W-:-:S12]  /*04b0*/  HFMA2 R19, -RZ, RZ, 0, 0 ;  /* 0x00000000ff137431 */ /* 0x000fd800000001ff */
[----:B------:R-:W-:Y:S05]  /*04c0*/  @!P0 BRA `(.L_x_40) ;  /* 0x00000008003c8947 */ /* 0x000fea0003800000 */
[----:B------:R-:W-:-:S07]  /*04d0*/  MOV R23, RZ ;  /* 0x000000ff00177202 */ /* 0x000fce0000000f00 */
.L_x_55:
[----:B------:R-:W1:Y:S01]  /*04e0*/  S2UR UR5, SR_CgaCtaId ;  /* 0x00000000000579c3 */ /* 0x000e620000008800 */
[----:B------:R-:W-:Y:S01]  /*04f0*/  UMOV UR4, 0x400 ;  /* 0x0000040000047882 */ /* 0x000fe20000000000 */
[----:B------:R-:W-:Y:S06]  /*0500*/  BSSY.RECONVERGENT B3, `(.L_x_41) ;  /* 0x0000047000037945 */ /* 0x000fec0003800200 */
[----:B0-----:R-:W2:Y:S01]  /*0510*/  LDC R3, c[0x0][0x3e4] ;  /* 0x0000f900ff037b82 */ /* 0x001ea20000000800 */
[----:B-1----:R-:W-:-:S06]  /*0520*/  ULEA UR4, UR5, UR4, 0x18 ;  /* 0x0000000405047291 */ /* 0x002fcc000f8ec0ff */
[----:B------:R-:W-:-:S04]  /*0530*/  LEA R22, R23, UR4, 0x2 ;  /* 0x0000000417167c11 */ /* 0x000fc8000f8e10ff */
[C---:B--2---:R-:W-:Y:S01]  /*0540*/  LEA R20, R3.reuse, R22, 0x2 ;  /* 0x0000001603147211 */ /* 0x044fe200078e10ff */
[----:B------:R-:W1:Y:S04]  /*0550*/  LDCU.S8 UR4, c[0x0][0x3e2] ;  /* 0x00007c40ff0477ac */ /* 0x000e680008000200 */
[----:B------:R-:W-:-:S05]  /*0560*/  IMAD R19, R3, 0x4, R20 ;  /* 0x0000000403137824 */ /* 0x000fca00078e0214 */
[----:B------:R-:W-:-:S05]  /*0570*/  LEA R18, R3, R19, 0x2 ;  /* 0x0000001303127211 */ /* 0x000fca00078e10ff */
[----:B------:R-:W2:Y:S01]  /*0580*/  LDS R2, [R18] ;  /* 0x0000000012027984 */ /* 0x000ea20000000800 */
[----:B-1----:R-:W-:Y:S01]  /*0590*/  ISETP.NE.AND P2, PT, RZ, UR4, PT ;  /* 0x00000004ff007c0c */ /* 0x002fe2000bf45270 */
[----:B--2---:R-:W1:Y:S02]  /*05a0*/  F2I.U32.TRUNC.NTZ R2, R2 ;  /* 0x0000000200027305 */ /* 0x004e64000020f000 */
[----:B-1----:R-:W-:-:S13]  /*05b0*/  ISETP.EQ.AND P0, PT, R11, R2, PT ;  /* 0x000000020b00720c */ /* 0x002fda0003f02270 */
[----:B------:R-:W-:Y:S05]  /*05c0*/  @P2 BRA P0, `(.L_x_42) ;  /* 0x0000000000e82947 */ /* 0x000fea0000000000 */
[----:B------:R-:W1:Y:S01]  /*05d0*/  LDS R2, [R20] ;  /* 0x0000000014027984 */ /* 0x000e620000000800 */
[----:B------:R-:W-:Y:S03]  /*05e0*/  BSSY.RECONVERGENT B1, `(.L_x_43) ;  /* 0x000001f000017945 */ /* 0x000fe60003800200 */
[----:B------:R-:W2:Y:S04]  /*05f0*/  LDS R3, [R22] ;  /* 0x0000000016037984 */ /* 0x000ea80000000800 */
[----:B------:R-:W3:Y:S01]  /*0600*/  LDS R17, [R19] ;  /* 0x0000000013117984 */ /* 0x000ee20000000800 */
[----:B-1----:R-:W-:Y:S01]  /*0610*/  FADD R2, -R2, R9 ;  /* 0x0000000902027221 */ /* 0x002fe20000000100 */
[----:B--2---:R-:W-:-:S03]  /*0620*/  FADD R3, -R3, R8 ;  /* 0x0000000803037221 */ /* 0x004fc60000000100 */
[----:B------:R-:W-:Y:S01]  /*0630*/  FMUL R24, R2, UR16 ;  /* 0x0000001002187c20 */ /* 0x000fe20008400000 */
[----:B------:R-:W-:Y:S01]  /*0640*/  FMUL R16, R3, UR11 ;  /* 0x0000000b03107c20 */ /* 0x000fe20008400000 */
[----:B---3--:R-:W-:Y:S02]  /*0650*/  FADD R17, -R17, R10 ;  /* 0x0000000a11117221 */ /* 0x008fe40000000100 */
[----:B------:R-:W1:Y:S02]  /*0660*/  FRND R25, R24 ;  /* 0x0000001800197307 */ /* 0x000e640000201000 */
[----:B------:R-:W-:-:S06]  /*0670*/  FMUL R26, R17, UR17 ;  /* 0x00000011111a7c20 */ /* 0x000fcc0008400000 */
[----:B------:R-:W2:Y:S01]  /*0680*/  FRND R16, R16 ;  /* 0x0000001000107307 */ /* 0x000ea20000201000 */
[----:B-1----:R-:W-:-:S07]  /*0690*/  FFMA R25, -R25, UR9, R2 ;  /* 0x0000000919197c23 */ /* 0x002fce0008000102 */
[----:B------:R-:W1:Y:S01]  /*06a0*/  FRND R26, R26 ;  /* 0x0000001a001a7307 */ /* 0x000e620000201000 */
[----:B------:R-:W-:Y:S01]  /*06b0*/  FMUL R2, R25, R25 ;  /* 0x0000001919027220 */ /* 0x000fe20000400000 */
[----:B--2---:R-:W-:-:S04]  /*06c0*/  FFMA R3, -R16, UR8, R3 ;  /* 0x0000000810037c23 */ /* 0x004fc80008000103 */
[----:B------:R-:W-:Y:S01]  /*06d0*/  FFMA R2, R3, R3, R2 ;  /* 0x0000000303027223 */ /* 0x000fe20000000002 */
[----:B-1----:R-:W-:-:S04]  /*06e0*/  FFMA R17, -R26, UR10, R17 ;  /* 0x0000000a1a117c23 */ /* 0x002fc80008000111 */
[----:B------:R-:W-:-:S04]  /*06f0*/  FFMA R28, R17, R17, R2 ;  /* 0x00000011111c7223 */ /* 0x000fc80000000002 */
[----:B------:R1:W2:Y:S01]  /*0700*/  MUFU.RSQ R17, R28 ;  /* 0x0000001c00117308 */ /* 0x0002a20000001400 */
[----:B------:R-:W-:-:S04]  /*0710*/  IADD3 R2, PT, PT, R28, -0xd000000, RZ ;  /* 0xf30000001c027810 */ /* 0x000fc80007ffe0ff */
[----:B------:R-:W-:-:S13]  /*0720*/  ISETP.GT.U32.AND P0, PT, R2, 0x727fffff, PT ;  /* 0x727fffff0200780c */ /* 0x000fda0003f04070 */
[----:B-12---:R-:W-:Y:S05]  /*0730*/  @!P0 BRA `(.L_x_44) ;  /* 0x0000000000148947 */ /* 0x006fea0003800000 */
[----:B------:R-:W-:Y:S02]  /*0740*/  MOV R3, R28 ;  /* 0x0000001c00037202 */ /* 0x000fe40000000f00 */
[----:B------:R-:W-:-:S07]  /*0750*/  MOV R2, 0x770 ;  /* 0x0000077000027802 */ /* 0x000fce0000000f00 */
[----:B0-----:R-:W-:Y:S05]  /*0760*/  CALL.REL.NOINC `($__internal_0_$__cuda_sm20_sqrt_rn_f32_slowpath) ;  /* 0x0000002800307944 */ /* 0x001fea0003c00000 */
[----:B------:R-:W-:Y:S01]  /*0770*/  IMAD.MOV.U32 R3, RZ, RZ, R30 ;  /* 0x000000ffff037224 */ /* 0x000fe200078e001e */
[----:B------:R-:W-:Y:S06]  /*0780*/  BRA `(.L_x_45) ;  /* 0x0000000000107947 */ /* 0x000fec0003800000 */
.L_x_44:
[----:B------:R-:W-:Y:S01]  /*0790*/  FMUL.FTZ R3, R28, R17 ;  /* 0x000000111c037220 */ /* 0x000fe20000410000 */
[----:B------:R-:W-:-:S03]  /*07a0*/  FMUL.FTZ R16, R17, 0.5 ;  /* 0x3f00000011107820 */ /* 0x000fc60000410000 */
[----:B------:R-:W-:-:S04]  /*07b0*/  FFMA R2, -R3, R3, R28 ;  /* 0x0000000303027223 */ /* 0x000fc8000000011c */
[----:B------:R-:W-:-:S07]  /*07c0*/  FFMA R3, R2, R16, R3 ;  /* 0x0000001002037223 */ /* 0x000fce0000000003 */
.L_x_45:
[----:B------:R-:W-:Y:S05]  /*07d0*/  BSYNC.RECONVERGENT B1 ;  /* 0x0000000000017941 */ /* 0x000fea0003800200 */
.L_x_43:
[----:B------:R-:W1:Y:S01]  /*07e0*/  LDC R24, c[0x0][0x3a8] ;  /* 0x0000ea00ff187b82 */ /* 0x000e620000000800 */
[----:B------:R-:W-:Y:S01]  /*07f0*/  BSSY.RECONVERGENT B4, `(.L_x_46) ;  /* 0x000000b000047945 */ /* 0x000fe20003800200 */
[----:B-1----:R-:W1:Y:S08]  /*0800*/  MUFU.RCP R2, R24 ;  /* 0x0000001800027308 */ /* 0x002e700000001000 */
[----:B------:R-:W2:Y:S01]  /*0810*/  FCHK P0, R3, R24 ;  /* 0x0000001803007302 */ /* 0x000ea20000000000 */
[----:B-1----:R-:W-:-:S04]  /*0820*/  FFMA R17, R2, -R24, 1 ;  /* 0x3f80000002117423 */ /* 0x002fc80000000818 */
[----:B------:R-:W-:-:S04]  /*0830*/  FFMA R2, R2, R17, R2 ;  /* 0x0000001102027223 */ /* 0x000fc80000000002 */
[----:B------:R-:W-:-:S04]  /*0840*/  FFMA R16, R2, R3, RZ ;  /* 0x0000000302107223 */ /* 0x000fc800000000ff */
[----:B------:R-:W-:-:S04]  /*0850*/  FFMA R17, R16, -R24, R3 ;  /* 0x8000001810117223 */ /* 0x000fc80000000003 */
[----:B------:R-:W-:Y:S01]  /*0860*/  FFMA R2, R2, R17, R16 ;  /* 0x0000001102027223 */ /* 0x000fe20000000010 */
[----:B--2---:R-:W-:Y:S06]  /*0870*/  @!P0 BRA `(.L_x_47) ;  /* 0x0000000000088947 */ /* 0x004fec0003800000 */
[----:B------:R-:W-:-:S07]  /*0880*/  MOV R28, 0x8a0 ;  /* 0x000008a0001c7802 */ /* 0x000fce0000000f00 */
[----:B0-----:R-:W-:Y:S05]  /*0890*/  CALL.REL.NOINC `($__internal_1_$__cuda_sm3x_div_rn_noftz_f32_slowpath) ;  /* 0x0000002800387944 */ /* 0x001fea0003c00000 */
.L_x_47:
[----:B------:R-:W-:Y:S05]  /*08a0*/  BSYNC.RECONVERGENT B4 ;  /* 0x0000000000047941 */ /* 0x000fea0003800200 */
.L_x_46:
[----:B------:R-:W1:Y:S01]  /*08b0*/  LDC R17, c[0x0][0x3b8] ;  /* 0x0000ee00ff117b82 */ /* 0x000e620000000800 */
[----:B------:R-:W1:Y:S01]  /*08c0*/  F2I.TRUNC.NTZ R16, R2 ;  /* 0x0000000200107305 */ /* 0x000e62000020f100 */
[----:B------:R-:W-:Y:S02]  /*08d0*/  IADD3 R3, PT, PT, R23, R14, RZ ;  /* 0x0000000e17037210 */ /* 0x000fe40007ffe0ff */
[----:B-1----:R-:W-:-:S04]  /*08e0*/  ISETP.GE.U32.AND P0, PT, R16, R17, PT ;  /* 0x000000111000720c */ /* 0x002fc80003f06070 */
[----:B------:R-:W-:-:S13]  /*08f0*/  ISETP.EQ.OR P0, PT, R3, R6, P0 ;  /* 0x000000060300720c */ /* 0x000fda0000702670 */
[----:B------:R-:W-:Y:S05]  /*0900*/  @P0 BRA `(.L_x_42) ;  /* 0x0000000000180947 */ /* 0x000fea0003800000 */
[----:B------:R-:W1:Y:S01]  /*0910*/  LDC.64 R2, c[0x0][0x3b0] ;  /* 0x0000ec00ff027b82 */ /* 0x000e620000000a00 */
[----:B------:R-:W-:-:S04]  /*0920*/  IMAD R17, R6, R17, R16 ;  /* 0x0000001106117224 */ /* 0x000fc800078e0210 */
[----:B-1----:R-:W-:-:S05]  /*0930*/  IMAD.WIDE.U32 R2, R17, 0x4, R2 ;  /* 0x0000000411027825 */ /* 0x002fca00078e0002 */
[----:B------:R-:W2:Y:S02]  /*0940*/  LDG.E R16, desc[UR6][R2.64] ;  /* 0x0000000602107981 */ /* 0x000ea4000c1e1900 */
[----:B--2---:R-:W-:-:S05]  /*0950*/  IADD3 R17, PT, PT, R16, 0x1, RZ ;  /* 0x0000000110117810 */ /* 0x004fca0007ffe0ff */
[----:B------:R1:W-:Y:S02]  /*0960*/  STG.E desc[UR6][R2.64], R17 ;  /* 0x0000001102007986 */ /* 0x0003e4000c101906 */
.L_x_42:
[----:B------:R-:W-:Y:S05]  /*0970*/  BSYNC.RECONVERGENT B3 ;  /* 0x0000000000037941 */ /* 0x000fea0003800200 */
.L_x_41:
[----:B------:R-:W2:Y:S01]  /*0980*/  LDS R18, [R18+0x4] ;  /* 0x0000040012127984 */ /* 0x000ea20000000800 */
[----:B------:R-:W-:Y:S03]  /*0990*/  BSSY.RECONVERGENT B3, `(.L_x_48) ;  /* 0x000003e000037945 */ /* 0x000fe60003800200 */
[----:B-1----:R1:W3:Y:S04]  /*09a0*/  LDS R3, [R22+0x4] ;  /* 0x0000040016037984 */ /* 0x0022e80000000800 */
[----:B------:R-:W4:Y:S04]  /*09b0*/  LDS R20, [R20+0x4] ;  /* 0x0000040014147984 */ /* 0x000f280000000800 */
[----:B------:R-:W0:Y:S01]  /*09c0*/  LDS R19, [R19+0x4] ;  /* 0x0000040013137984 */ /* 0x000e220000000800 */
[----:B--2---:R-:W2:Y:S02]  /*09d0*/  F2I.U32.TRUNC.NTZ R2, R18 ;  /* 0x0000001200027305 */ /* 0x004ea4000020f000 */
[----:B--2---:R-:W-:-:S13]  /*09e0*/  ISETP.EQ.AND P0, PT, R11, R2, PT ;  /* 0x000000020b00720c */ /* 0x004fda0003f02270 */
[----:B01-34-:R-:W-:Y:S05]  /*09f0*/  @P2 BRA P0, `(.L_x_49) ;  /* 0x0000000000dc2947 */ /* 0x01bfea0000000000 */
[----:B------:R-:W-:Y:S01]  /*0a00*/  FADD R2, -R3, R8 ;  /* 0x0000000803027221 */ /* 0x000fe20000000100 */
[----:B------:R-:W-:Y:S01]  /*0a10*/  FADD R3, -R20, R9 ;  /* 0x0000000914037221 */ /* 0x000fe20000000100 */
[----:B------:R-:W-:Y:S01]  /*0a20*/  FADD R16, -R19, R10 ;  /* 0x0000000a13107221 */ /* 0x000fe20000000100 */
[----:B------:R-:W-:Y:S01]  /*0a30*/  BSSY.RECONVERGENT B1, `(.L_x_50) ;  /* 0x000001b000017945 */ /* 0x000fe20003800200 */
[----:B------:R-:W-:Y:S01]  /*0a40*/  FMUL R17, R2, UR11 ;  /* 0x0000000b02117c20 */ /* 0x000fe20008400000 */
[----:B------:R-:W-:Y:S01]  /*0a50*/  FMUL R18, R3, UR16 ;  /* 0x0000001003127c20 */ /* 0x000fe20008400000 */
[----:B------:R-:W-:-:S04]  /*0a60*/  FMUL R20, R16, UR17 ;  /* 0x0000001110147c20 */ /* 0x000fc80008400000 */
[----:B------:R-:W0:Y:S08]  /*0a70*/  FRND R17, R17 ;  /* 0x0000001100117307 */ /* 0x000e300000201000 */
[----:B------:R-:W1:Y:S01]  /*0a80*/  FRND R18, R18 ;  /* 0x0000001200127307 */ /* 0x000e620000201000 */
[----:B0-----:R-:W-:-:S07]  /*0a90*/  FFMA R2, -R17, UR8, R2 ;  /* 0x0000000811027c23 */ /* 0x001fce0008000102 */
[----:B------:R-:W0:Y:S01]  /*0aa0*/  FRND R19, R20 ;  /* 0x0000001400137307 */ /* 0x000e220000201000 */
[----:B-1----:R-:W-:-:S04]  /*0ab0*/  FFMA R3, -R18, UR9, R3 ;  /* 0x0000000912037c23 */ /* 0x002fc80008000103 */
[----:B------:R-:W-:Y:S01]  /*0ac0*/  FMUL R3, R3, R3 ;  /* 0x0000000303037220 */ /* 0x000fe20000400000 */
[----:B0-----:R-:W-:-:S03]  /*0ad0*/  FFMA R19, -R19, UR10, R16 ;  /* 0x0000000a13137c23 */ /* 0x001fc60008000110 */
[----:B------:R-:W-:-:S04]  /*0ae0*/  FFMA R2, R2, R2, R3 ;  /* 0x0000000202027223 */ /* 0x000fc80000000003 */
[----:B------:R-:W-:Y:S01]  /*0af0*/  FFMA R22, R19, R19, R2 ;  /* 0x0000001313167223 */ /* 0x000fe20000000002 */
[----:B------:R-:W-:-:S03]  /*0b00*/  IADD3 R19, PT, PT, R23, 0x1, R14 ;  /* 0x0000000117137810 */ /* 0x000fc60007ffe00e */
[----:B------:R0:W1:Y:S01]  /*0b10*/  MUFU.RSQ R17, R22 ;  /* 0x0000001600117308 */ /* 0x0000620000001400 */
[----:B------:R-:W-:-:S04]  /*0b20*/  IADD3 R2, PT, PT, R22, -0xd000000, RZ ;  /* 0xf300000016027810 */ /* 0x000fc80007ffe0ff */
[----:B------:R-:W-:-:S13]  /*0b30*/  ISETP.GT.U32.AND P0, PT, R2, 0x727fffff, PT ;  /* 0x727fffff0200780c */ /* 0x000fda0003f04070 */
[----:B01----:R-:W-:Y:S05]  /*0b40*/  @!P0 BRA `(.L_x_51) ;  /* 0x0000000000148947 */ /* 0x003fea0003800000 */
[----:B------:R-:W-:Y:S01]  /*0b50*/  IMAD.MOV.U32 R3, RZ, RZ, R22 ;  /* 0x000000ffff037224 */ /* 0x000fe200078e0016 */
[----:B------:R-:W-:-:S07]  /*0b60*/  MOV R2, 0xb80 ;  /* 0x00000b8000027802 */ /* 0x000fce0000000f00 */
[----:B------:R-:W-:Y:S05]  /*0b70*/  CALL.REL.NOINC `($__internal_0_$__cuda_sm20_sqrt_rn_f32_slowpath) ;  /* 0x00000024002c7944 */ /* 0x000fea0003c00000 */
[----:B------:R-:W-:Y:S01]  /*0b80*/  MOV R3, R30 ;  /* 0x0000001e00037202 */ /* 0x000fe20000000f00 */
[----:B------:R-:W-:Y:S06]  /*0b90*/  BRA `(.L_x_52) ;  /* 0x0000000000107947 */ /* 0x000fec0003800000 */
.L_x_51:
[----:B------:R-:W-:Y:S01]  /*0ba0*/  FMUL.FTZ R3, R22, R17 ;  /* 0x0000001116037220 */ /* 0x000fe20000410000 */
[----:B------:R-:W-:-:S03]  /*0bb0*/  FMUL.FTZ R16, R17, 0.5 ;  /* 0x3f00000011107820 */ /* 0x000fc60000410000 */
[----:B------:R-:W-:-:S04]  /*0bc0*/  FFMA R2, -R3, R3, R22 ;  /* 0x0000000303027223 */ /* 0x000fc80000000116 */
[----:B------:R-:W-:-:S07]  /*0bd0*/  FFMA R3, R2, R16, R3 ;  /* 0x0000001002037223 */ /* 0x000fce0000000003 */
.L_x_52:
[----:B------:R-:W-:Y:S05]  /*0be0*/  BSYNC.RECONVERGENT B1 ;  /* 0x0000000000017941 */ /* 0x000fea0003800200 */
.L_x_50:
[----:B------:R-:W0:Y:S01]  /*0bf0*/  LDC R18, c[0x0][0x3a8] ;  /* 0x0000ea00ff127b82 */ /* 0x000e220000000800 */
[----:B------:R-:W-:Y:S01]  /*0c00*/  BSSY.RECONVERGENT B4, `(.L_x_53) ;  /* 0x000000b000047945 */ /* 0x000fe20003800200 */
[----:B0-----:R-:W0:Y:S08]  /*0c10*/  MUFU.RCP R17, R18 ;  /* 0x0000001200117308 */ /* 0x001e300000001000 */
[----:B------:R-:W1:Y:S01]  /*0c20*/  FCHK P0, R3, R18 ;  /* 0x0000001203007302 */ /* 0x000e620000000000 */
[----:B0-----:R-:W-:-:S04]  /*0c30*/  FFMA R2, R17, -R18, 1 ;  /* 0x3f80000011027423 */ /* 0x001fc80000000812 */
[----:B------:R-:W-:-:S04]  /*0c40*/  FFMA R2, R17, R2, R17 ;  /* 0x0000000211027223 */ /* 0x000fc80000000011 */
[----:B------:R-:W-:-:S04]  /*0c50*/  FFMA R16, R2, R3, RZ ;  /* 0x0000000302107223 */ /* 0x000fc800000000ff */
[----:B------:R-:W-:-:S04]  /*0c60*/  FFMA R17, R16, -R18, R3 ;  /* 0x8000001210117223 */ /* 0x000fc80000000003 */
[----:B------:R-:W-:Y:S01]  /*0c70*/  FFMA R2, R2, R17, R16 ;  /* 0x0000001102027223 */ /* 0x000fe20000000010 */
[----:B-1----:R-:W-:Y:S06]  /*0c80*/  @!P0 BRA `(.L_x_54) ;  /* 0x0000000000088947 */ /* 0x002fec0003800000 */
[----:B------:R-:W-:-:S07]  /*0c90*/  MOV R28, 0xcb0 ;  /* 0x00000cb0001c7802 */ /* 0x000fce0000000f00 */
[----:B------:R-:W-:Y:S05]  /*0ca0*/  CALL.REL.NOINC `($__internal_1_$__cuda_sm3x_div_rn_noftz_f32_slowpath) ;  /* 0x0000002400347944 */ /* 0x000fea0003c00000 */
.L_x_54:
[----:B------:R-:W-:Y:S05]  /*0cb0*/  BSYNC.RECONVERGENT B4 ;  /* 0x0000000000047941 */ /* 0x000fea0003800200 */
.L_x_53:
[----:B------:R-:W0:Y:S01]  /*0cc0*/  LDC R16, c[0x0][0x3b8] ;  /* 0x0000ee00ff107b82 */ /* 0x000e220000000800 */
[----:B------:R-:W0:Y:S02]  /*0cd0*/  F2I.TRUNC.NTZ R17, R2 ;  /* 0x0000000200117305 */ /* 0x000e24000020f100 */
[----:B0-----:R-:W-:-:S04]  /*0ce0*/  ISETP.GE.U32.AND P0, PT, R17, R16, PT ;  /* 0x000000101100720c */ /* 0x001fc80003f06070 */
[----:B------:R-:W-:-:S13]  /*0cf0*/  ISETP.EQ.OR P0, PT, R19, R6, P0 ;  /* 0x000000061300720c */ /* 0x000fda0000702670 */
[----:B------:R-:W-:Y:S05]  /*0d00*/  @P0 BRA `(.L_x_49) ;  /* 0x0000000000180947 */ /* 0x000fea0003800000 */
[----:B------:R-:W0:Y:S01]  /*0d10*/  LDC.64 R2, c[0x0][0x3b0] ;  /* 0x0000ec00ff027b82 */ /* 0x000e220000000a00 */
[----:B------:R-:W-:-:S04]  /*0d20*/  IMAD R17, R6, R16, R17 ;  /* 0x0000001006117224 */ /* 0x000fc800078e0211 */
[----:B0-----:R-:W-:-:S05]  /*0d30*/  IMAD.WIDE.U32 R2, R17, 0x4, R2 ;  /* 0x0000000411027825 */ /* 0x001fca00078e0002 */
[----:B------:R-:W2:Y:S02]  /*0d40*/  LDG.E R16, desc[UR6][R2.64] ;  /* 0x0000000602107981 */ /* 0x000ea4000c1e1900 */
[----:B--2---:R-:W-:-:S05]  /*0d50*/  IADD3 R17, PT, PT, R16, 0x1, RZ ;  /* 0x0000000110117810 */ /* 0x004fca0007ffe0ff */
[----:B------:R0:W-:Y:S02]  /*0d60*/  STG.E desc[UR6][R2.64], R17 ;  /* 0x0000001102007986 */ /* 0x0001e4000c101906 */
.L_x_49:
[----:B------:R-:W-:Y:S05]  /*0d70*/  BSYNC.RECONVERGENT B3 ;  /* 0x0000000000037941 */ /* 0x000fea0003800200 */
.L_x_48:
[----:B------:R-:W-:Y:S02]  /*0d80*/  IADD3 R23, PT, PT, R23, 0x2, RZ ;  /* 0x0000000217177810 */ /* 0x000fe40007ffe0ff */
[----:B------:R-:W-:-:S04]  /*0d90*/  LOP3.LUT R19, R27, 0xfffffffe, RZ, 0xc0, !PT ;  /* 0xfffffffe1b137812 */ /* 0x000fc800078ec0ff */
[----:B------:R-:W-:-:S13]  /*0da0*/  ISETP.NE.AND P0, PT, R23, R19, PT ;  /* 0x000000131700720c */ /* 0x000fda0003f05270 */
[----:B------:R-:W-:Y:S05]  /*0db0*/  @P0 BRA `(.L_x_55) ;  /* 0xfffffff400c80947 */ /* 0x000fea000383ffff */
.L_x_40:
[----:B------:R-:W-:-:S04]  /*0dc0*/  LOP3.LUT R27, R27, 0x1, RZ, 0xc0, !PT ;  /* 0x000000011b1b7812 */ /* 0x000fc800078ec0ff */
[----:B------:R-:W-:-:S13]  /*0dd0*/  ISETP.NE.U32.AND P0, PT, R27, 0x1, PT ;  /* 0x000000011b00780c */ /* 0x000fda0003f05070 */
[----:B------:R-:W-:Y:S05]  /*0de0*/  @P0 BRA `(.L_x_37) ;  /* 0x0000002000700947 */ /* 0x000fea0003800000 */
[----:B------:R-:W1:Y:S01]  /*0df0*/  S2UR UR5, SR_CgaCtaId ;  /* 0x00000000000579c3 */ /* 0x000e620000008800 */
[----:B------:R-:W-:-:S07]  /*0e00*/  UMOV UR4, 0x400 ;  /* 0x0000040000047882 */ /* 0x000fce0000000000 */
[----:B0-----:R-:W0:Y:S01]  /*0e10*/  LDC R17, c[0x0][0x3e4] ;  /* 0x0000f900ff117b82 */ /* 0x001e220000000800 */
[----:B-1----:R-:W-:-:S06]  /*0e20*/  ULEA UR4, UR5, UR4, 0x18 ;  /* 0x0000000405047291 */ /* 0x002fcc000f8ec0ff */
[----:B------:R-:W-:-:S04]  /*0e30*/  LEA R2, R19, UR4, 0x2 ;  /* 0x0000000413027c11 */ /* 0x000fc8000f8e10ff */
[C---:B0-----:R-:W-:Y:S01]  /*0e40*/  LEA R3, R17.reuse, R2, 0x2 ;  /* 0x0000000211037211 */ /* 0x041fe200078e10ff */
[----:B------:R-:W-:Y:S01]  /*0e50*/  LDS R23, [R2] ;  /* 0x0000000002177984 */ /* 0x000fe20000000800 */
[----:B------:R-:W0:Y:S03]  /*0e60*/  LDCU.S8 UR4, c[0x0][0x3e2] ;  /* 0x00007c40ff0477ac */ /* 0x000e260008000200 */
[C---:B------:R-:W-:Y:S01]  /*0e70*/  IMAD R16, R17.reuse, 0x4, R3 ;  /* 0x0000000411107824 */ /* 0x040fe200078e0203 */
[----:B------:R-:W-:Y:S04]  /*0e80*/  LDS R20, [R3] ;  /* 0x0000000003147984 */ /* 0x000fe80000000800 */
[----:B------:R-:W-:Y:S01]  /*0e90*/  LEA R17, R17, R16, 0x2 ;  /* 0x0000001011117211 */ /* 0x000fe200078e10ff */
[----:B------:R-:W-:Y:S05]  /*0ea0*/  LDS R25, [R16] ;  /* 0x0000000010197984 */ /* 0x000fea0000000800 */
[----:B------:R-:W1:Y:S01]  /*0eb0*/  LDS R17, [R17] ;  /* 0x0000000011117984 */ /* 0x000e620000000800 */
[----:B0-----:R-:W-:Y:S01]  /*0ec0*/  ISETP.NE.AND P1, PT, RZ, UR4, PT ;  /* 0x00000004ff007c0c */ /* 0x001fe2000bf25270 */
[----:B-1----:R-:W0:Y:S02]  /*0ed0*/  F2I.U32.TRUNC.NTZ R18, R17 ;  /* 0x0000001100127305 */ /* 0x002e24000020f000 */
[----:B0-----:R-:W-:-:S13]  /*0ee0*/  ISETP.NE.AND P0, PT, R11, R18, PT ;  /* 0x000000120b00720c */ /* 0x001fda0003f05270 */
[----:B------:R-:W-:Y:S05]  /*0ef0*/  @!P0 BRA P1, `(.L_x_37) ;  /* 0x00000020002c8947 */ /* 0x000fea0000800000 */
[----:B------:R-:W0:Y:S01]  /*0f00*/  LDCU.64 UR4, c[0x0][0x3a0] ;  /* 0x00007400ff0477ac */ /* 0x000e220008000a00 */
[----:B------:R-:W-:Y:S01]  /*0f10*/  FADD R3, -R20, R9 ;  /* 0x0000000914037221 */ /* 0x000fe20000000100 */
[----:B------:R-:W-:Y:S01]  /*0f20*/  FADD R2, -R23, R8 ;  /* 0x0000000817027221 */ /* 0x000fe20000000100 */
[----:B------:R-:W-:Y:S01]  /*0f30*/  FADD R16, -R25, R10 ;  /* 0x0000000a19107221 */ /* 0x000fe20000000100 */
[----:B------:R-:W1:Y:S01]  /*0f40*/  LDCU.128 UR20, c[0x0][0x390] ;  /* 0x00007200ff1477ac */ /* 0x000e620008000c00 */
[----:B------:R-:W-:Y:S01]  /*0f50*/  BSSY.RECONVERGENT B1, `(.L_x_56) ;  /* 0x000001a000017945 */ /* 0x000fe20003800200 */
[----:B0-----:R-:W-:Y:S01]  /*0f60*/  FMUL R18, R3, UR4 ;  /* 0x0000000403127c20 */ /* 0x001fe20008400000 */
[----:B------:R-:W-:Y:S01]  /*0f70*/  FMUL R20, R16, UR5 ;  /* 0x0000000510147c20 */ /* 0x000fe20008400000 */
[----:B-1----:R-:W-:-:S03]  /*0f80*/  FMUL R17, R2, UR23 ;  /* 0x0000001702117c20 */ /* 0x002fc60008400000 */
[----:B------:R-:W0:Y:S08]  /*0f90*/  FRND R23, R20 ;  /* 0x0000001400177307 */ /* 0x000e300000201000 */
[----:B------:R-:W1:Y:S01]  /*0fa0*/  FRND R18, R18 ;  /* 0x0000001200127307 */ /* 0x000e620000201000 */
[----:B0-----:R-:W-:-:S07]  /*0fb0*/  FFMA R23, -R23, UR22, R16 ;  /* 0x0000001617177c23 */ /* 0x001fce0008000110 */
[----:B------:R-:W0:Y:S01]  /*0fc0*/  FRND R17, R17 ;  /* 0x0000001100117307 */ /* 0x000e220000201000 */
[----:B-1----:R-:W-:-:S04]  /*0fd0*/  FFMA R3, -R18, UR21, R3 ;  /* 0x0000001512037c23 */ /* 0x002fc80008000103 */
[----:B------:R-:W-:Y:S01]  /*0fe0*/  FMUL R3, R3, R3 ;  /* 0x0000000303037220 */ /* 0x000fe20000400000 */
[----:B0-----:R-:W-:-:S04]  /*0ff0*/  FFMA R2, -R17, UR20, R2 ;  /* 0x0000001411027c23 */ /* 0x001fc80008000102 */
[----:B------:R-:W-:-:S04]  /*1000*/  FFMA R2, R2, R2, R3 ;  /* 0x0000000202027223 */ /* 0x000fc80000000003 */
[----:B------:R-:W-:-:S04]  /*1010*/  FFMA R22, R23, R23, R2 ;  /* 0x0000001717167223 */ /* 0x000fc80000000002 */
[----:B------:R0:W1:Y:S01]  /*1020*/  MUFU.RSQ R17, R22 ;  /* 0x0000001600117308 */ /* 0x0000620000001400 */
[----:B------:R-:W-:-:S04]  /*1030*/  IADD3 R2, PT, PT, R22, -0xd000000, RZ ;  /* 0xf300000016027810 */ /* 0x000fc80007ffe0ff */
[----:B------:R-:W-:-:S13]  /*1040*/  ISETP.GT.U32.AND P0, PT, R2, 0x727fffff, PT ;  /* 0x727fffff0200780c */ /* 0x000fda0003f04070 */
[----:B01----:R-:W-:Y:S05]  /*1050*/  @!P0 BRA `(.L_x_57) ;  /* 0x0000000000148947 */ /* 0x003fea0003800000 */
[----:B------:R-:W-:Y:S02]  /*1060*/  MOV R3, R22 ;  /* 0x0000001600037202 */ /* 0x000fe40000000f00 */
[----:B------:R-:W-:-:S07]  /*1070*/  MOV R2, 0x1090 ;  /* 0x0000109000027802 */ /* 0x000fce0000000f00 */
[----:B------:R-:W-:Y:S05]  /*1080*/  CALL.REL.NOINC `($__internal_0_$__cuda_sm20_sqrt_rn_f32_slowpath) ;  /* 0x0000001c00e87944 */ /* 0x000fea0003c00000 */
[----:B------:R-:W-:Y:S01]  /*1090*/  MOV R3, R30 ;  /* 0x0000001e00037202 */ /* 0x000fe20000000f00 */
[----:B------:R-:W-:Y:S06]  /*10a0*/  BRA `(.L_x_58) ;  /* 0x0000000000107947 */ /* 0x000fec0003800000 */
.L_x_57:
[----:B------:R-:W-:Y:S01]  /*10b0*/  FMUL.FTZ R3, R22, R17 ;  /* 0x0000001116037220 */ /* 0x000fe20000410000 */
[----:B------:R-:W-:-:S03]  /*10c0*/  FMUL.FTZ R16, R17, 0.5 ;  /* 0x3f00000011107820 */ /* 0x000fc60000410000 */
[----:B------:R-:W-:-:S04]  /*10d0*/  FFMA R2, -R3, R3, R22 ;  /* 0x0000000303027223 */ /* 0x000fc80000000116 */
[----:B------:R-:W-:-:S07]  /*10e0*/  FFMA R3, R2, R16, R3 ;  /* 0x0000001002037223 */ /* 0x000fce0000000003 */
.L_x_58:
[----:B------:R-:W-:Y:S05]  /*10f0*/  BSYNC.RECONVERGENT B1 ;  /* 0x0000000000017941 */ /* 0x000fea0003800200 */
.L_x_56:
        /* <DEDUP_REMOVED lines=12> */
.L_x_60:
[----:B------:R-:W-:Y:S05]  /*11c0*/  BSYNC.RECONVERGENT B3 ;  /* 0x0000000000037941 */ /* 0x000fea0003800200 */
.L_x_59:
[----:B------:R-:W0:Y:S01]  /*11d0*/  LDC R0, c[0x0][0x3b8] ;  /* 0x0000ee00ff007b82 */ /* 0x000e220000000800 */
[----:B------:R-:W0:Y:S01]  /*11e0*/  F2I.TRUNC.NTZ R17, R2 ;  /* 0x0000000200117305 */ /* 0x000e22000020f100 */
[----:B------:R-:W-:Y:S01]  /*11f0*/  IMAD.IADD R19, R19, 0x1, R14 ;  /* 0x0000000113137824 */ /* 0x000fe200078e020e */
        /* <DEDUP_REMOVED lines=8> */
[----:B------:R1:W-:Y:S01]  /*1280*/  STG.E desc[UR6][R2.64], R17 ;  /* 0x0000001102007986 */ /* 0x0003e2000c101906 */
[----:B------:R-:W-:Y:S05]  /*1290*/  BRA `(.L_x_37) ;  /* 0x0000001c00447947 */ /* 0x000fea0003800000 */
.L_x_39:
[----:B------:R-:W-:Y:S01]  /*12a0*/  ISETP.NE.AND P0, PT, R27, 0x1, PT ;  /* 0x000000011b00780c */ /* 0x000fe20003f05270 */
[----:B------:R-:W-:-:S12]  /*12b0*/  HFMA2 R19, -RZ, RZ, 0, 0 ;  /* 0x00000000ff137431 */ /* 0x000fd800000001ff */
[----:B------:R-:W-:Y:S05]  /*12c0*/  @!P0 BRA `(.L_x_61) ;  /* 0x00000008008c8947 */ /* 0x000fea0003800000 */
[----:B------:R-:W-:Y:S02]  /*12d0*/  SHF.R.S32.HI R26, RZ, 0x1f, R14 ;  /* 0x0000001fff1a7819 */ /* 0x000fe4000001140e */
[----:B------:R-:W-:-:S07]  /*12e0*/  MOV R25, RZ ;  /* 0x000000ff00197202 */ /* 0x000fce0000000f00 */
.L_x_76:
        /* <DEDUP_REMOVED lines=16> */
[----:B------:R-:W2:Y:S01]  /*13f0*/  LDC.64 R2, c[0x0][0x3c0] ;  /* 0x0000f000ff027b82 */ /* 0x000ea20000000a00 */
[----:B------:R-:W-:Y:S02]  /*1400*/  IADD3 R19, PT, PT, R25, R14, RZ ;  /* 0x0000000e19137210 */ /* 0x000fe40007ffe0ff */
[----:B------:R-:W3:Y:S04]  /*1410*/  LDS R17, [R24] ;  /* 0x0000000018117984 */ /* 0x000ee80000000800 */
[----:B------:R-:W4:Y:S01]  /*1420*/  LDS R29, [R22] ;  /* 0x00000000161d7984 */ /* 0x000f220000000800 */
[----:B--2---:R-:W-:-:S05]  /*1430*/  IMAD.WIDE R2, R19, 0x4, R2 ;  /* 0x0000000413027825 */ /* 0x004fca00078e0202 */
[----:B------:R2:W5:Y:S01]  /*1440*/  LDG.E R18, desc[UR6][R2.64] ;  /* 0x0000000602127981 */ /* 0x000562000c1e1900 */
[----:B------:R-:W-:Y:S01]  /*1450*/  BSSY.RECONVERGENT B1, `(.L_x_64) ;  /* 0x000001d000017945 */ /* 0x000fe20003800200 */
[----:B-1----:R-:W-:Y:S01]  /*1460*/  FADD R16, -R16, R9 ;  /* 0x0000000910107221 */ /* 0x002fe20000000100 */
[----:B---3--:R-:W-:-:S03]  /*1470*/  FADD R17, -R17, R8 ;  /* 0x0000000811117221 */ /* 0x008fc60000000100 */
[----:B------:R-:W-:Y:S01]  /*1480*/  FMUL R30, R16, UR18 ;  /* 0x00000012101e7c20 */ /* 0x000fe20008400000 */
[----:B------:R-:W-:Y:S01]  /*1490*/  FMUL R28, R17, UR15 ;  /* 0x0000000f111c7c20 */ /* 0x000fe20008400000 */
[----:B----4-:R-:W-:Y:S02]  /*14a0*/  FADD R29, -R29, R10 ;  /* 0x0000000a1d1d7221 */ /* 0x010fe40000000100 */
[----:B------:R-:W1:Y:S02]  /*14b0*/  FRND R31, R30 ;  /* 0x0000001e001f7307 */ /* 0x000e640000201000 */
[----:B--2---:R-:W-:-:S06]  /*14c0*/  FMUL R2, R29, UR19 ;  /* 0x000000131d027c20 */ /* 0x004fcc0008400000 */
        /* <DEDUP_REMOVED lines=14> */
[----:B0----5:R-:W-:Y:S05]  /*15b0*/  CALL.REL.NOINC `($__internal_0_$__cuda_sm20_sqrt_rn_f32_slowpath) ;  /* 0x00000018009c7944 */ /* 0x021fea0003c00000 */
[----:B------:R-:W-:Y:S01]  /*15c0*/  IMAD.MOV.U32 R3, RZ, RZ, R30 ;  /* 0x000000ffff037224 */ /* 0x000fe200078e001e */
[----:B------:R-:W-:Y:S06]  /*15d0*/  BRA `(.L_x_66) ;  /* 0x0000000000107947 */ /* 0x000fec0003800000 */
.L_x_65:
[----:B------:R-:W-:Y:S01]  /*15e0*/  FMUL.FTZ R3, R28, R17 ;  /* 0x000000111c037220 */ /* 0x000fe20000410000 */
[----:B------:R-:W-:-:S03]  /*15f0*/  FMUL.FTZ R16, R17, 0.5 ;  /* 0x3f00000011107820 */ /* 0x000fc60000410000 */
[----:B------:R-:W-:-:S04]  /*1600*/  FFMA R2, -R3, R3, R28 ;  /* 0x0000000303027223 */ /* 0x000fc8000000011c */
[----:B------:R-:W-:-:S07]  /*1610*/  FFMA R3, R2, R16, R3 ;  /* 0x0000001002037223 */ /* 0x000fce0000000003 */
.L_x_66:
[----:B------:R-:W-:Y:S05]  /*1620*/  BSYNC.RECONVERGENT B1 ;  /* 0x0000000000017941 */ /* 0x000fea0003800200 */
.L_x_64:
        /* <DEDUP_REMOVED lines=11> */
[----:B0----5:R-:W-:Y:S05]  /*16e0*/  CALL.REL.NOINC `($__internal_1_$__cuda_sm3x_div_rn_noftz_f32_slowpath) ;  /* 0x0000001800a47944 */ /* 0x021fea0003c00000 */
[----:B------:R-:W-:-:S07]  /*16f0*/  MOV R16, R2 ;  /* 0x0000000200107202 */ /* 0x000fce0000000f00 */
.L_x_68:
[----:B------:R-:W-:Y:S05]  /*1700*/  BSYNC.RECONVERGENT B4 ;  /* 0x0000000000047941 */ /* 0x000fea0003800200 */
.L_x_67:
[----:B------:R-:W1:Y:S02]  /*1710*/  LDC.64 R2, c[0x0][0x3d8] ;  /* 0x0000f600ff027b82 */ /* 0x000e640000000a00 */
[----:B-1---5:R-:W-:-:S06]  /*1720*/  IMAD.WIDE.U32 R2, R18, 0x4, R2 ;  /* 0x0000000412027825 */ /* 0x022fcc00078e0002 */
[----:B------:R-:W1:Y:S01]  /*1730*/  LDC R18, c[0x0][0x3b8] ;  /* 0x0000ee00ff127b82 */ /* 0x000e620000000800 */
[----:B------:R-:W2:Y:S01]  /*1740*/  LDG.E R2, desc[UR6][R2.64] ;  /* 0x0000000602027981 */ /* 0x000ea2000c1e1900 */
[----:B------:R-:W1:Y:S01]  /*1750*/  F2I.TRUNC.NTZ R17, R16 ;  /* 0x0000001000117305 */ /* 0x000e62000020f100 */
[----:B--2---:R-:W-:-:S04]  /*1760*/  ISETP.NE.AND P0, PT, R5, R2, PT ;  /* 0x000000020500720c */ /* 0x004fc80003f05270 */
[----:B------:R-:W-:-:S04]  /*1770*/  ISETP.EQ.OR P0, PT, R19, R6, !P0 ;  /* 0x000000061300720c */ /* 0x000fc80004702670 */
[----:B-1----:R-:W-:-:S13]  /*1780*/  ISETP.GE.U32.OR P0, PT, R17, R18, P0 ;  /* 0x000000121100720c */ /* 0x002fda0000706470 */
[----:B------:R-:W-:Y:S05]  /*1790*/  @P0 BRA `(.L_x_63) ;  /* 0x0000000000180947 */ /* 0x000fea0003800000 */
[----:B------:R-:W1:Y:S01]  /*17a0*/  LDC.64 R2, c[0x0][0x3b0] ;  /* 0x0000ec00ff027b82 */ /* 0x000e620000000a00 */
[----:B------:R-:W-:-:S04]  /*17b0*/  IMAD R17, R6, R18, R17 ;  /* 0x0000001206117224 */ /* 0x000fc800078e0211 */
[----:B-1----:R-:W-:-:S05]  /*17c0*/  IMAD.WIDE.U32 R2, R17, 0x4, R2 ;  /* 0x0000000411027825 */ /* 0x002fca00078e0002 */
[----:B------:R-:W2:Y:S02]  /*17d0*/  LDG.E R16, desc[UR6][R2.64] ;  /* 0x0000000602107981 */ /* 0x000ea4000c1e1900 */
[----:B--2---:R-:W-:-:S05]  /*17e0*/  IADD3 R17, PT, PT, R16, 0x1, RZ ;  /* 0x0000000110117810 */ /* 0x004fca0007ffe0ff */
[----:B------:R1:W-:Y:S02]  /*17f0*/  STG.E desc[UR6][R2.64], R17 ;  /* 0x0000001102007986 */ /* 0x0003e4000c101906 */
.L_x_63:
[----:B------:R-:W-:Y:S05]  /*1800*/  BSYNC.RECONVERGENT B3 ;  /* 0x0000000000037941 */ /* 0x000fea0003800200 */
.L_x_62:
[----:B------:R-:W1:Y:S01]  /*1810*/  LDS R20, [R20+0x4] ;  /* 0x0000040014147984 */ /* 0x000e620000000800 */
[----:B------:R-:W-:Y:S03]  /*1820*/  BSSY.RECONVERGENT B3, `(.L_x_69) ;  /* 0x0000049000037945 */ /* 0x000fe60003800200 */
[----:B------:R2:W3:Y:S04]  /*1830*/  LDS R29, [R24+0x4] ;  /* 0x00000400181d7984 */ /* 0x0004e80000000800 */
[----:B------:R2:W4:Y:S04]  /*1840*/  LDS R28, [R23+0x4] ;  /* 0x00000400171c7984 */ /* 0x0005280000000800 */
[----:B------:R2:W0:Y:S01]  /*1850*/  LDS R31, [R22+0x4] ;  /* 0x00000400161f7984 */ /* 0x0004220000000800 */
[----:B-1----:R-:W1:Y:S02]  /*1860*/  F2I.U32.TRUNC.NTZ R2, R20 ;  /* 0x0000001400027305 */ /* 0x002e64000020f000 */
[----:B-1----:R-:W-:-:S13]  /*1870*/  ISETP.EQ.AND P0, PT, R11, R2, PT ;  /* 0x000000020b00720c */ /* 0x002fda0003f02270 */
[----:B0-234-:R-:W-:Y:S05]  /*1880*/  @P2 BRA P0, `(.L_x_70) ;  /* 0x0000000400082947 */ /* 0x01dfea0000000000 */
[----:B------:R-:W0:Y:S01]  /*1890*/  LDC.64 R2, c[0x0][0x3c0] ;  /* 0x0000f000ff027b82 */ /* 0x000e220000000a00 */
[----:B------:R-:W-:-:S04]  /*18a0*/  IADD3 R16, P0, PT, R25, R14, RZ ;  /* 0x0000000e19107210 */ /* 0x000fc80007f1e0ff */
[----:B------:R-:W-:Y:S02]  /*18b0*/  LEA.HI.X.SX32 R17, R25, R26, 0x1, P0 ;  /* 0x0000001a19117211 */ /* 0x000fe400000f0eff */
[----:B0-----:R-:W-:-:S04]  /*18c0*/  LEA R18, P0, R16, R2, 0x2 ;  /* 0x0000000210127211 */ /* 0x001fc800078010ff */
[----:B------:R-:W-:Y:S01]  /*18d0*/  LEA.HI.X R19, R16, R3, R17, 0x2, P0 ;  /* 0x0000000310137211 */ /* 0x000fe200000f1411 */
[----:B------:R-:W-:Y:S01]  /*18e0*/  FADD R3, -R28, R9 ;  /* 0x000000091c037221 */ /* 0x000fe20000000100 */
[----:B------:R-:W-:-:S03]  /*18f0*/  FADD R2, -R29, R8 ;  /* 0x000000081d027221 */ /* 0x000fc60000000100 */
[----:B------:R-:W-:Y:S01]  /*1900*/  FMUL R20, R3, UR18 ;  /* 0x0000001203147c20 */ /* 0x000fe20008400000 */
[----:B------:R-:W-:Y:S01]  /*1910*/  FMUL R17, R2, UR15 ;  /* 0x0000000f02117c20 */ /* 0x000fe20008400000 */
[----:B------:R-:W-:Y:S01]  /*1920*/  FADD R16, -R31, R10 ;  /* 0x0000000a1f107221 */ /* 0x000fe20000000100 */
[----:B------:R-:W-:Y:S01]  /*1930*/  BSSY.RECONVERGENT B1, `(.L_x_71) ;  /* 0x000001a000017945 */ /* 0x000fe20003800200 */
[----:B------:R0:W5:Y:S02]  /*1940*/  LDG.E R18, desc[UR6][R18.64+0x4] ;  /* 0x0000040612127981 */ /* 0x000164000c1e1900 */
[----:B------:R-:W1:Y:S01]  /*1950*/  FRND R20, R20 ;  /* 0x0000001400147307 */ /* 0x000e620000201000 */
[----:B------:R-:W-:-:S07]  /*1960*/  FMUL R22, R16, UR19 ;  /* 0x0000001310167c20 */ /* 0x000fce0008400000 */
[----:B------:R-:W2:Y:S01]  /*1970*/  FRND R17, R17 ;  /* 0x0000001100117307 */ /* 0x000ea20000201000 */
[----:B0-----:R-:W-:Y:S01]  /*1980*/  IADD3 R19, PT, PT, R25, 0x1, R14 ;  /* 0x0000000119137810 */ /* 0x001fe20007ffe00e */
[----:B-1----:R-:W-:-:S06]  /*1990*/  FFMA R3, -R20, UR13, R3 ;  /* 0x0000000d14037c23 */ /* 0x002fcc0008000103 */
[----:B------:R-:W0:Y:S01]  /*19a0*/  FRND R23, R22 ;  /* 0x0000001600177307 */ /* 0x000e220000201000 */
[----:B------:R-:W-:Y:S01]  /*19b0*/  FMUL R3, R3, R3 ;  /* 0x0000000303037220 */ /* 0x000fe20000400000 */
[----:B--2---:R-:W-:-:S04]  /*19c0*/  FFMA R2, -R17, UR12, R2 ;  /* 0x0000000c11027c23 */ /* 0x004fc80008000102 */
[----:B------:R-:W-:Y:S01]  /*19d0*/  FFMA R2, R2, R2, R3 ;  /* 0x0000000202027223 */ /* 0x000fe20000000003 */
[----:B0-----:R-:W-:-:S04]  /*19e0*/  FFMA R23, -R23, UR14, R16 ;  /* 0x0000000e17177c23 */ /* 0x001fc80008000110 */
[----:B------:R-:W-:-:S04]  /*19f0*/  FFMA R24, R23, R23, R2 ;  /* 0x0000001717187223 */ /* 0x000fc80000000002 */
[----:B------:R0:W1:Y:S01]  /*1a00*/  MUFU.RSQ R17, R24 ;  /* 0x0000001800117308 */ /* 0x0000620000001400 */
[----:B------:R-:W-:-:S04]  /*1a10*/  IADD3 R2, PT, PT, R24, -0xd000000, RZ ;  /* 0xf300000018027810 */ /* 0x000fc80007ffe0ff */
[----:B------:R-:W-:-:S13]  /*1a20*/  ISETP.GT.U32.AND P0, PT, R2, 0x727fffff, PT ;  /* 0x727fffff0200780c */ /* 0x000fda0003f04070 */
[----:B01----:R-:W-:Y:S05]  /*1a30*/  @!P0 BRA `(.L_x_72) ;  /* 0x0000000000148947 */ /* 0x003fea0003800000 */
[----:B------:R-:W-:Y:S02]  /*1a40*/  MOV R3, R24 ;  /* 0x0000001800037202 */ /* 0x000fe40000000f00 */
[----:B------:R-:W-:-:S07]  /*1a50*/  MOV R2, 0x1a70 ;  /* 0x00001a7000027802 */ /* 0x000fce0000000f00 */
[----:B-----5:R-:W-:Y:S05]  /*1a60*/  CALL.REL.NOINC `($__internal_0_$__cuda_sm20_sqrt_rn_f32_slowpath) ;  /* 0x0000001400707944 */ /* 0x020fea0003c00000 */
[----:B------:R-:W-:Y:S01]  /*1a70*/  IMAD.MOV.U32 R3, RZ, RZ, R30 ;  /* 0x000000ffff037224 */ /* 0x000fe200078e001e */
[----:B------:R-:W-:Y:S06]  /*1a80*/  BRA `(.L_x_73) ;  /* 0x0000000000107947 */ /* 0x000fec0003800000 */
.L_x_72:
[----:B------:R-:W-:Y:S01]  /*1a90*/  FMUL.FTZ R3, R24, R17 ;  /* 0x0000001118037220 */ /* 0x000fe20000410000 */
[----:B------:R-:W-:-:S03]  /*1aa0*/  FMUL.FTZ R16, R17, 0.5 ;  /* 0x3f00000011107820 */ /* 0x000fc60000410000 */
[----:B------:R-:W-:-:S04]  /*1ab0*/  FFMA R2, -R3, R3, R24 ;  /* 0x0000000303027223 */ /* 0x000fc80000000118 */
[----:B------:R-:W-:-:S07]  /*1ac0*/  FFMA R3, R2, R16, R3 ;  /* 0x0000001002037223 */ /* 0x000fce0000000003 */
.L_x_73:
[----:B------:R-:W-:Y:S05]  /*1ad0*/  BSYNC.RECONVERGENT B1 ;  /* 0x0000000000017941 */ /* 0x000fea0003800200 */
.L_x_71:
        /* <DEDUP_REMOVED lines=11> */
[----:B-----5:R-:W-:Y:S05]  /*1b90*/  CALL.REL.NOINC `($__internal_1_$__cuda_sm3x_div_rn_noftz_f32_slowpath) ;  /* 0x0000001400787944 */ /* 0x020fea0003c00000 */
[----:B------:R-:W-:-:S07]  /*1ba0*/  MOV R16, R2 ;  /* 0x0000000200107202 */ /* 0x000fce0000000f00 */
.L_x_75:
[----:B------:R-:W-:Y:S05]  /*1bb0*/  BSYNC.RECONVERGENT B4 ;  /* 0x0000000000047941 */ /* 0x000fea0003800200 */
.L_x_74:
[----:B------:R-:W0:Y:S02]  /*1bc0*/  LDC.64 R2, c[0x0][0x3d8] ;  /* 0x0000f600ff027b82 */ /* 0x000e240000000a00 */
[----:B0----5:R-:W-:-:S06]  /*1bd0*/  IMAD.WIDE.U32 R2, R18, 0x4, R2 ;  /* 0x0000000412027825 */ /* 0x021fcc00078e0002 */
[----:B------:R-:W0:Y:S01]  /*1be0*/  LDC R18, c[0x0][0x3b8] ;  /* 0x0000ee00ff127b82 */ /* 0x000e220000000800 */
[----:B------:R-:W2:Y:S01]  /*1bf0*/  LDG.E R2, desc[UR6][R2.64] ;  /* 0x0000000602027981 */ /* 0x000ea2000c1e1900 */
[----:B------:R-:W0:Y:S01]  /*1c00*/  F2I.TRUNC.NTZ R17, R16 ;  /* 0x0000001000117305 */ /* 0x000e22000020f100 */
[----:B--2---:R-:W-:-:S04]  /*1c10*/  ISETP.NE.AND P0, PT, R5, R2, PT ;  /* 0x000000020500720c */ /* 0x004fc80003f05270 */
[----:B------:R-:W-:-:S04]  /*1c20*/  ISETP.EQ.OR P0, PT, R19, R6, !P0 ;  /* 0x000000061300720c */ /* 0x000fc80004702670 */
[----:B0-----:R-:W-:-:S13]  /*1c30*/  ISETP.GE.U32.OR P0, PT, R17, R18, P0 ;  /* 0x000000121100720c */ /* 0x001fda0000706470 */
[----:B------:R-:W-:Y:S05]  /*1c40*/  @P0 BRA `(.L_x_70) ;  /* 0x0000000000180947 */ /* 0x000fea0003800000 */
[----:B------:R-:W0:Y:S01]  /*1c50*/  LDC.64 R2, c[0x0][0x3b0] ;  /* 0x0000ec00ff027b82 */ /* 0x000e220000000a00 */
[----:B------:R-:W-:-:S04]  /*1c60*/  IMAD R17, R6, R18, R17 ;  /* 0x0000001206117224 */ /* 0x000fc800078e0211 */
[----:B0-----:R-:W-:-:S05]  /*1c70*/  IMAD.WIDE.U32 R2, R17, 0x4, R2 ;  /* 0x0000000411027825 */ /* 0x001fca00078e0002 */
[----:B------:R-:W2:Y:S02]  /*1c80*/  LDG.E R16, desc[UR6][R2.64] ;  /* 0x0000000602107981 */ /* 0x000ea4000c1e1900 */
[----:B--2---:R-:W-:-:S05]  /*1c90*/  IADD3 R17, PT, PT, R16, 0x1, RZ ;  /* 0x0000000110117810 */ /* 0x004fca0007ffe0ff */
[----:B------:R0:W-:Y:S02]  /*1ca0*/  STG.E desc[UR6][R2.64], R17 ;  /* 0x0000001102007986 */ /* 0x0001e4000c101906 */
.L_x_70:
[----:B------:R-:W-:Y:S05]  /*1cb0*/  BSYNC.RECONVERGENT B3 ;  /* 0x0000000000037941 */ /* 0x000fea0003800200 */
.L_x_69:
[----:B------:R-:W-:Y:S02]  /*1cc0*/  IADD3 R25, PT, PT, R25, 0x2, RZ ;  /* 0x0000000219197810 */ /* 0x000fe40007ffe0ff */
[----:B------:R-:W-:-:S04]  /*1cd0*/  LOP3.LUT R19, R27, 0xfffffffe, RZ, 0xc0, !PT ;  /* 0xfffffffe1b137812 */ /* 0x000fc800078ec0ff */
[----:B------:R-:W-:-:S13]  /*1ce0*/  ISETP.NE.AND P0, PT, R25, R19, PT ;  /* 0x000000131900720c */ /* 0x000fda0003f05270 */
[----:B------:R-:W-:Y:S05]  /*1cf0*/  @P0 BRA `(.L_x_76) ;  /* 0xfffffff4007c0947 */ /* 0x000fea000383ffff */
.L_x_61:
        /* <DEDUP_REMOVED lines=21> */
[----:B------:R-:W1:Y:S01]  /*1e50*/  LDC.64 R2, c[0x0][0x3c0] ;  /* 0x0000f000ff027b82 */ /* 0x000e620000000a00 */
[----:B------:R-:W-:Y:S01]  /*1e60*/  IADD3 R19, PT, PT, R19, R14, RZ ;  /* 0x0000000e13137210 */ /* 0x000fe20007ffe0ff */
[----:B------:R-:W2:Y:S01]  /*1e70*/  LDCU.128 UR20, c[0x0][0x390] ;  /* 0x00007200ff1477ac */ /* 0x000ea20008000c00 */
[----:B------:R-:W-:Y:S01]  /*1e80*/  FADD R17, -R20, R9 ;  /* 0x0000000914117221 */ /* 0x000fe20000000100 */
[----:B------:R-:W-:Y:S01]  /*1e90*/  FADD R16, -R23, R8 ;  /* 0x0000000817107221 */ /* 0x000fe20000000100 */
[----:B------:R-:W-:Y:S02]  /*1ea0*/  FADD R20, -R25, R10 ;  /* 0x0000000a19147221 */ /* 0x000fe40000000100 */
[----:B0-----:R-:W-:Y:S02]  /*1eb0*/  FMUL R24, R17, UR4 ;  /* 0x0000000411187c20 */ /* 0x001fe40008400000 */
[----:B------:R-:W-:Y:S01]  /*1ec0*/  FMUL R25, R20, UR5 ;  /* 0x0000000514197c20 */ /* 0x000fe20008400000 */
[----:B--2---:R-:W-:-:S03]  /*1ed0*/  FMUL R22, R16, UR23 ;  /* 0x0000001710167c20 */ /* 0x004fc60008400000 */
[----:B------:R-:W0:Y:S01]  /*1ee0*/  FRND R24, R24 ;  /* 0x0000001800187307 */ /* 0x000e220000201000 */
[----:B-1----:R-:W-:-:S05]  /*1ef0*/  IMAD.WIDE R2, R19, 0x4, R2 ;  /* 0x0000000413027825 */ /* 0x002fca00078e0202 */
[----:B------:R1:W5:Y:S01]  /*1f00*/  LDG.E R18, desc[UR6][R2.64] ;  /* 0x0000000602127981 */ /* 0x000362000c1e1900 */
[----:B------:R-:W-:Y:S01]  /*1f10*/  BSSY.RECONVERGENT B1, `(.L_x_77) ;  /* 0x0000016000017945 */ /* 0x000fe20003800200 */
[----:B------:R-:W2:Y:S01]  /*1f20*/  FRND R23, R22 ;  /* 0x0000001600177307 */ /* 0x000ea20000201000 */
[----:B0-----:R-:W-:-:S07]  /*1f30*/  FFMA R17, -R24, UR21, R17 ;  /* 0x0000001518117c23 */ /* 0x001fce0008000111 */
[----:B------:R-:W0:Y:S01]  /*1f40*/  FRND R25, R25 ;  /* 0x0000001900197307 */ /* 0x000e220000201000 */
[----:B-1----:R-:W-:Y:S01]  /*1f50*/  FMUL R2, R17, R17 ;  /* 0x0000001111027220 */ /* 0x002fe20000400000 */
        /* <DEDUP_REMOVED lines=13> */
.L_x_78:
[----:B------:R-:W-:Y:S01]  /*2030*/  FMUL.FTZ R3, R20, R17 ;  /* 0x0000001114037220 */ /* 0x000fe20000410000 */
[----:B------:R-:W-:-:S03]  /*2040*/  FMUL.FTZ R16, R17, 0.5 ;  /* 0x3f00000011107820 */ /* 0x000fc60000410000 */
[----:B------:R-:W-:-:S04]  /*2050*/  FFMA R2, -R3, R3, R20 ;  /* 0x0000000303027223 */ /* 0x000fc80000000114 */
[----:B------:R-:W-:-:S07]  /*2060*/  FFMA R3, R2, R16, R3 ;  /* 0x0000001002037223 */ /* 0x000fce0000000003 */
.L_x_79:
[----:B------:R-:W-:Y:S05]  /*2070*/  BSYNC.RECONVERGENT B1 ;  /* 0x0000000000017941 */ /* 0x000fea0003800200 */
.L_x_77:
        /* <DEDUP_REMOVED lines=13> */
.L_x_81:
[----:B------:R-:W-:Y:S05]  /*2150*/  BSYNC.RECONVERGENT B3 ;  /* 0x0000000000037941 */ /* 0x000fea0003800200 */
.L_x_80:
[----:B------:R-:W0:Y:S08]  /*2160*/  LDC.64 R2, c[0x0][0x3d8] ;  /* 0x0000f600ff027b82 */ /* 0x000e300000000a00 */
[----:B------:R-:W1:Y:S01]  /*2170*/  LDC R0, c[0x0][0x3b8] ;  /* 0x0000ee00ff007b82 */ /* 0x000e620000000800 */
[----:B0----5:R-:W-:-:S06]  /*2180*/  IMAD.WIDE.U32 R2, R18, 0x4, R2 ;  /* 0x0000000412027825 */ /* 0x021fcc00078e0002 */
[----:B------:R-:W2:Y:S01]  /*2190*/  LDG.E R2, desc[UR6][R2.64] ;  /* 0x0000000602027981 */ /* 0x000ea2000c1e1900 */
[----:B------:R-:W1:Y:S01]  /*21a0*/  F2I.TRUNC.NTZ R17, R16 ;  /* 0x0000001000117305 */ /* 0x000e62000020f100 */
[----:B--2---:R-:W-:-:S04]  /*21b0*/  ISETP.NE.AND P0, PT, R5, R2, PT ;  /* 0x000000020500720c */ /* 0x004fc80003f05270 */
[----:B------:R-:W-:-:S04]  /*21c0*/  ISETP.EQ.OR P0, PT, R19, R6, !P0 ;  /* 0x000000061300720c */ /* 0x000fc80004702670 */
[----:B-1----:R-:W-:-:S13]  /*21d0*/  ISETP.GE.U32.OR P0, PT, R17, R0, P0 ;  /* 0x000000001100720c */ /* 0x002fda0000706470 */
        /* <DEDUP_REMOVED lines=8> */
.L_x_38:
[----:B------:R-:W1:Y:S02]  /*2260*/  LDCU.U8 UR4, c[0x0][0x3e0] ;  /* 0x00007c00ff0477ac */ /* 0x000e640008000000 */
[----:B-1----:R-:W-:-:S04]  /*2270*/  UPRMT UR4, UR4, 0x8880, URZ ;  /* 0x0000888004047896 */ /* 0x002fc800080000ff */
[----:B------:R-:W-:-:S09]  /*2280*/  UISETP.NE.AND UP0, UPT, UR4, URZ, UPT ;  /* 0x000000ff0400728c */ /* 0x000fd2000bf05270 */
[----:B------:R-:W-:Y:S05]  /*2290*/  BRA.U !UP0, `(.L_x_82) ;  /* 0x0000000508a87547 */ /* 0x000fea000b800000 */
[----:B------:R-:W-:-:S07]  /*22a0*/  HFMA2 R19, -RZ, RZ, 0, 0 ;  /* 0x00000000ff137431 */ /* 0x000fce00000001ff */
.L_x_93:
[----:B-1----:R-:W1:Y:S01]  /*22b0*/  S2UR UR5, SR_CgaCtaId ;  /* 0x00000000000579c3 */ /* 0x002e620000008800 */
[----:B------:R-:W-:Y:S01]  /*22c0*/  UMOV UR4, 0x400 ;  /* 0x0000040000047882 */ /* 0x000fe20000000000 */
[----:B------:R-:W-:Y:S06]  /*22d0*/  BSSY.RECONVERGENT B3, `(.L_x_83) ;  /* 0x0000062000037945 */ /* 0x000fec0003800200 */
[----:B------:R-:W2:Y:S01]  /*22e0*/  LDC R17, c[0x0][0x3e4] ;  /* 0x0000f900ff117b82 */ /* 0x000ea20000000800 */
[----:B-1----:R-:W-:-:S06]  /*22f0*/  ULEA UR4, UR5, UR4, 0x18 ;  /* 0x0000000405047291 */ /* 0x002fcc000f8ec0ff */
[----:B------:R-:W-:-:S04]  /*2300*/  LEA R2, R19, UR4, 0x2 ;  /* 0x0000000413027c11 */ /* 0x000fc8000f8e10ff */
[C---:B--2---:R-:W-:Y:S01]  /*2310*/  LEA R3, R17.reuse, R2, 0x2 ;  /* 0x0000000211037211 */ /* 0x044fe200078e10ff */
[----:B------:R-:W-:Y:S01]  /*2320*/  LDS R23, [R2] ;  /* 0x0000000002177984 */ /* 0x000fe20000000800 */
[----:B------:R-:W1:Y:S03]  /*2330*/  LDCU.S8 UR4, c[0x0][0x3e2] ;  /* 0x00007c40ff0477ac */ /* 0x000e660008000200 */
[C---:B------:R-:W-:Y:S01]  /*2340*/  IMAD R16, R17.reuse, 0x4, R3 ;  /* 0x0000000411107824 */ /* 0x040fe200078e0203 */
[----:B------:R-:W-:Y:S04]  /*2350*/  LDS R20, [R3] ;  /* 0x0000000003147984 */ /* 0x000fe80000000800 */
[----:B------:R-:W-:Y:S01]  /*2360*/  LEA R17, R17, R16, 0x2 ;  /* 0x0000001011117211 */ /* 0x000fe200078e10ff */
[----:B------:R-:W-:Y:S05]  /*2370*/  LDS R25, [R16] ;  /* 0x0000000010197984 */ /* 0x000fea0000000800 */
[----:B------:R-:W2:Y:S01]  /*2380*/  LDS R17, [R17] ;  /* 0x0000000011117984 */ /* 0x000ea20000000800 */
[----:B-1----:R-:W-:Y:S01]  /*2390*/  ISETP.NE.AND P1, PT, RZ, UR4, PT ;  /* 0x00000004ff007c0c */ /* 0x002fe2000bf25270 */
[----:B--2---:R-:W1:Y:S02]  /*23a0*/  F2I.U32.TRUNC.NTZ R18, R17 ;  /* 0x0000001100127305 */ /* 0x004e64000020f000 */
[----:B-1----:R-:W-:-:S13]  /*23b0*/  ISETP.NE.AND P0, PT, R11, R18, PT ;  /* 0x000000120b00720c */ /* 0x002fda0003f05270 */
[----:B------:R-:W-:Y:S05]  /*23c0*/  @!P0 BRA P1, `(.L_x_84) ;  /* 0x0000000400488947 */ /* 0x000fea0000800000 */
[----:B------:R-:W1:Y:S01]  /*23d0*/  LDCU.64 UR4, c[0x0][0x3a0] ;  /* 0x00007400ff0477ac */ /* 0x000e620008000a00 */
[----:B------:R-:W-:Y:S01]  /*23e0*/  FADD R3, -R20, R9 ;  /* 0x0000000914037221 */ /* 0x000fe20000000100 */
[----:B------:R-:W-:Y:S01]  /*23f0*/  FADD R2, -R23, R8 ;  /* 0x0000000817027221 */ /* 0x000fe20000000100 */
[----:B------:R-:W-:Y:S01]  /*2400*/  FADD R16, -R25, R10 ;  /* 0x0000000a19107221 */ /* 0x000fe20000000100 */
[----:B------:R-:W2:Y:S01]  /*2410*/  LDCU.128 UR20, c[0x0][0x390] ;  /* 0x00007200ff1477ac */ /* 0x000ea20008000c00 */
[----:B------:R-:W-:Y:S01]  /*2420*/  BSSY.RECONVERGENT B1, `(.L_x_85) ;  /* 0x000001a000017945 */ /* 0x000fe20003800200 */
[----:B-1----:R-:W-:Y:S01]  /*2430*/  FMUL R18, R3, UR4 ;  /* 0x0000000403127c20 */ /* 0x002fe20008400000 */
[----:B------:R-:W-:Y:S01]  /*2440*/  FMUL R20, R16, UR5 ;  /* 0x0000000510147c20 */ /* 0x000fe20008400000 */
[----:B--2---:R-:W-:-:S03]  /*2450*/  FMUL R17, R2, UR23 ;  /* 0x0000001702117c20 */ /* 0x004fc60008400000 */
[----:B------:R-:W1:Y:S08]  /*2460*/  FRND R23, R20 ;  /* 0x0000001400177307 */ /* 0x000e700000201000 */
[----:B------:R-:W2:Y:S01]  /*2470*/  FRND R18, R18 ;  /* 0x0000001200127307 */ /* 0x000ea20000201000 */
[----:B-1----:R-:W-:-:S07]  /*2480*/  FFMA R23, -R23, UR22, R16 ;  /* 0x0000001617177c23 */ /* 0x002fce0008000110 */
[----:B------:R-:W1:Y:S01]  /*2490*/  FRND R17, R17 ;  /* 0x0000001100117307 */ /* 0x000e620000201000 */
[----:B--2---:R-:W-:-:S04]  /*24a0*/  FFMA R3, -R18, UR21, R3 ;  /* 0x0000001512037c23 */ /* 0x004fc80008000103 */
[----:B------:R-:W-:Y:S01]  /*24b0*/  FMUL R3, R3, R3 ;  /* 0x0000000303037220 */ /* 0x000fe20000400000 */
[----:B-1----:R-:W-:-:S04]  /*24c0*/  FFMA R2, -R17, UR20, R2 ;  /* 0x0000001411027c23 */ /* 0x002fc80008000102 */
[----:B------:R-:W-:-:S04]  /*24d0*/  FFMA R2, R2, R2, R3 ;  /* 0x0000000202027223 */ /* 0x000fc80000000003 */
        /* <DEDUP_REMOVED lines=8> */
[----:B------:R-:W-:Y:S01]  /*2560*/  MOV R3, R30 ;  /* 0x0000001e00037202 */ /* 0x000fe20000000f00 */
[----:B------:R-:W-:Y:S06]  /*2570*/  BRA `(.L_x_87) ;  /* 0x0000000000107947 */ /* 0x000fec0003800000 */
.L_x_86:
[----:B------:R-:W-:Y:S01]  /*2580*/  FMUL.FTZ R3, R22, R17 ;  /* 0x0000001116037220 */ /* 0x000fe20000410000 */
[----:B------:R-:W-:-:S03]  /*2590*/  FMUL.FTZ R16, R17, 0.5 ;  /* 0x3f00000011107820 */ /* 0x000fc60000410000 */
[----:B------:R-:W-:-:S04]  /*25a0*/  FFMA R2, -R3, R3, R22 ;  /* 0x0000000303027223 */ /* 0x000fc80000000116 */
[----:B------:R-:W-:-:S07]  /*25b0*/  FFMA R3, R2, R16, R3 ;  /* 0x0000001002037223 */ /* 0x000fce0000000003 */
.L_x_87:
[----:B------:R-:W-:Y:S05]  /*25c0*/  BSYNC.RECONVERGENT B1 ;  /* 0x0000000000017941 */ /* 0x000fea0003800200 */
.L_x_85:
        /* <DEDUP_REMOVED lines=12> */
[----:B------:R-:W-:-:S07]  /*2690*/  IMAD.MOV.U32 R16, RZ, RZ, R2 ;  /* 0x000000ffff107224 */ /* 0x000fce00078e0002 */
.L_x_89:
[----:B------:R-:W-:Y:S05]  /*26a0*/  BSYNC.RECONVERGENT B4 ;  /* 0x0000000000047941 */ /* 0x000fea0003800200 */
.L_x_88:
[----:B------:R-:W1:Y:S08]  /*26b0*/  LDC.64 R2, c[0x0][0x3c8] ;  /* 0x0000f200ff027b82 */ /* 0x000e700000000a00 */
[----:B------:R-:W2:Y:S01]  /*26c0*/  LDC R20, c[0x0][0x3b8] ;  /* 0x0000ee00ff147b82 */ /* 0x000ea20000000800 */
[----:B-1----:R-:W-:-:S05]  /*26d0*/  IMAD.WIDE.U32 R2, R4, 0x4, R2 ;  /* 0x0000000404027825 */ /* 0x002fca00078e0002 */
[----:B------:R-:W3:Y:S01]  /*26e0*/  LDG.E R18, desc[UR6][R2.64] ;  /* 0x0000000602127981 */ /* 0x000ee2000c1e1900 */
[----:B------:R-:W2:Y:S01]  /*26f0*/  F2I.TRUNC.NTZ R23, R16 ;  /* 0x0000001000177305 */ /* 0x000ea2000020f100 */
[----:B------:R-:W-:Y:S01]  /*2700*/  IADD3 R17, PT, PT, R19, R14, RZ ;  /* 0x0000000e13117210 */ /* 0x000fe20007ffe0ff */
[----:B------:R-:W-:Y:S01]  /*2710*/  BSSY.RECONVERGENT B1, `(.L_x_90) ;  /* 0x0000015000017945 */ /* 0x000fe20003800200 */
[----:B------:R-:W-:Y:S02]  /*2720*/  PLOP3.LUT P0, PT, PT, PT, PT, 0x80, 0x8 ;  /* 0x000000000008781c */ /* 0x000fe40003f0f070 */
[----:B--2---:R-:W-:-:S04]  /*2730*/  ISETP.GE.U32.AND P1, PT, R23, R20, PT ;  /* 0x000000141700720c */ /* 0x004fc80003f26070 */
[----:B------:R-:W-:Y:S02]  /*2740*/  ISETP.NE.AND P1, PT, R17, R6, !P1 ;  /* 0x000000061100720c */ /* 0x000fe40004f25270 */
[----:B---3--:R-:W-:-:S13]  /*2750*/  ISETP.NE.AND P2, PT, R18, RZ, PT ;  /* 0x000000ff1200720c */ /* 0x008fda0003f45270 */
[----:B------:R-:W-:Y:S05]  /*2760*/  @!P2 BRA `(.L_x_91) ;  /* 0x00000000003ca947 */ /* 0x000fea0003800000 */
[----:B------:R-:W1:Y:S01]  /*2770*/  LDC.64 R2, c[0x0][0x3c0] ;  /* 0x0000f000ff027b82 */ /* 0x000e620000000a00 */
[----:B------:R-:W-:-:S05]  /*2780*/  IADD3 R17, PT, PT, R19, R14, RZ ;  /* 0x0000000e13117210 */ /* 0x000fca0007ffe0ff */
[----:B-1----:R-:W-:-:S05]  /*2790*/  IMAD.WIDE R2, R17, 0x4, R2 ;  /* 0x0000000411027825 */ /* 0x002fca00078e0202 */
[----:B------:R1:W5:Y:S01]  /*27a0*/  LDG.E R25, desc[UR6][R2.64] ;  /* 0x0000000602197981 */ /* 0x000362000c1e1900 */
[----:B------:R-:W-:Y:S02]  /*27b0*/  IADD3 R16, PT, PT, -R18, RZ, RZ ;  /* 0x000000ff12107210 */ /* 0x000fe40007ffe1ff */
[----:B------:R-:W-:-:S07]  /*27c0*/  MOV R17, R4 ;  /* 0x0000000400117202 */ /* 0x000fce0000000f00 */
.L_x_92:
[----:B-1----:R-:W1:Y:S01]  /*27d0*/  LDC.64 R2, c[0x0][0x3d0] ;  /* 0x0000f400ff027b82 */ /* 0x002e620000000a00 */
[----:B------:R-:W2:Y:S01]  /*27e0*/  LDCU UR4, c[0x0][0x38c] ;  /* 0x00007180ff0477ac */ /* 0x000ea20008000800 */
[----:B-1----:R-:W-:-:S06]  /*27f0*/  IMAD.WIDE.U32 R2, R17, 0x4, R2 ;  /* 0x0000000411027825 */ /* 0x002fcc00078e0002 */
[----:B------:R-:W3:Y:S01]  /*2800*/  LDG.E R2, desc[UR6][R2.64] ;  /* 0x0000000602027981 */ /* 0x000ee2000c1e1900 */
[C---:B------:R-:W-:Y:S01]  /*2810*/  ISETP.NE.AND P2, PT, R16.reuse, -0x1, PT ;  /* 0xffffffff1000780c */ /* 0x040fe20003f45270 */
[----:B------:R-:W-:Y:S01]  /*2820*/  VIADD R16, R16, 0x1 ;  /* 0x0000000110107836 */ /* 0x000fe20000000000 */
[----:B--2---:R-:W-:Y:S02]  /*2830*/  IADD3 R17, PT, PT, R17, UR4, RZ ;  /* 0x0000000411117c10 */ /* 0x004fe4000fffe0ff */
[----:B---3-5:R-:W-:-:S13]  /*2840*/  ISETP.NE.AND P0, PT, R2, R25, PT ;  /* 0x000000190200720c */ /* 0x028fda0003f05270 */
[----:B------:R-:W-:Y:S05]  /*2850*/  @P0 BRA P2, `(.L_x_92) ;  /* 0xfffffffc00dc0947 */ /* 0x000fea000103ffff */
.L_x_91:
[----:B------:R-:W-:Y:S05]  /*2860*/  BSYNC.RECONVERGENT B1 ;  /* 0x0000000000017941 */ /* 0x000fea0003800200 */
.L_x_90:
[----:B------:R-:W-:-:S13]  /*2870*/  PLOP3.LUT P1, PT, P1, P0, PT, 0x80, 0x8 ;  /* 0x000000000008781c */ /* 0x000fda0000f21070 */
[----:B------:R-:W-:Y:S05]  /*2880*/  @!P1 BRA `(.L_x_84) ;  /* 0x0000000000189947 */ /* 0x000fea0003800000 */
[----:B------:R-:W1:Y:S01]  /*2890*/  LDC.64 R2, c[0x0][0x3b0] ;  /* 0x0000ec00ff027b82 */ /* 0x000e620000000a00 */
[----:B------:R-:W-:-:S04]  /*28a0*/  IMAD R17, R6, R20, R23 ;  /* 0x0000001406117224 */ /* 0x000fc800078e0217 */
[----:B-1----:R-:W-:-:S05]  /*28b0*/  IMAD.WIDE.U32 R2, R17, 0x4, R2 ;  /* 0x0000000411027825 */ /* 0x002fca00078e0002 */
[----:B------:R-:W2:Y:S02]  /*28c0*/  LDG.E R16, desc[UR6][R2.64] ;  /* 0x0000000602107981 */ /* 0x000ea4000c1e1900 */
[----:B--2---:R-:W-:-:S05]  /*28d0*/  IADD3 R17, PT, PT, R16, 0x1, RZ ;  /* 0x0000000110117810 */ /* 0x004fca0007ffe0ff */
[----:B------:R1:W-:Y:S02]  /*28e0*/  STG.E desc[UR6][R2.64], R17 ;  /* 0x0000001102007986 */ /* 0x0003e4000c101906 */
.L_x_84:
[----:B------:R-:W-:Y:S05]  /*28f0*/  BSYNC.RECONVERGENT B3 ;  /* 0x0000000000037941 */ /* 0x000fea0003800200 */
.L_x_83:
[----:B------:R-:W-:-:S04]  /*2900*/  IADD3 R19, PT, PT, R19, 0x1, RZ ;  /* 0x0000000113137810 */ /* 0x000fc80007ffe0ff */
[----:B------:R-:W-:-:S13]  /*2910*/  ISETP.NE.AND P0, PT, R19, R27, PT ;  /* 0x0000001b1300720c */ /* 0x000fda0003f05270 */
[----:B------:R-:W-:Y:S05]  /*2920*/  @P0 BRA `(.L_x_93) ;  /* 0xfffffff800600947 */ /* 0x000fea000383ffff */
[----:B------:R-:W-:Y:S05]  /*2930*/  BRA `(.L_x_37) ;  /* 0x00000004009c7947 */ /* 0x000fea0003800000 */
.L_x_82:
[----:B------:R-:W-:-:S07]  /*2940*/  HFMA2 R20, -RZ, RZ, 0, 0 ;  /* 0x00000000ff147431 */ /* 0x000fce00000001ff */
.L_x_104:
[----:B-1----:R-:W1:Y:S01]  /*2950*/  S2UR UR5, SR_CgaCtaId ;  /* 0x00000000000579c3 */ /* 0x002e620000008800 */
[----:B------:R-:W-:Y:S01]  /*2960*/  UMOV UR4, 0x400 ;  /* 0x0000040000047882 */ /* 0x000fe20000000000 */
[----:B------:R-:W-:Y:S06]  /*2970*/  BSSY.RECONVERGENT B3, `(.L_x_94) ;  /* 0x0000060000037945 */ /* 0x000fec0003800200 */
[----:B------:R-:W2:Y:S01]  /*2980*/  LDC R17, c[0x0][0x3e4] ;  /* 0x0000f900ff117b82 */ /* 0x000ea20000000800 */
[----:B-1----:R-:W-:-:S06]  /*2990*/  ULEA UR4, UR5, UR4, 0x18 ;  /* 0x0000000405047291 */ /* 0x002fcc000f8ec0ff */
[----:B------:R-:W-:-:S05]  /*29a0*/  LEA R2, R20, UR4, 0x2 ;  /* 0x0000000414027c11 */ /* 0x000fca000f8e10ff */
[C---:B--2---:R-:W-:Y:S01]  /*29b0*/  IMAD R3, R17.reuse, 0x4, R2 ;  /* 0x0000000411037824 */ /* 0x044fe200078e0202 */
[----:B------:R-:W-:Y:S01]  /*29c0*/  LDS R23, [R2] ;  /* 0x0000000002177984 */ /* 0x000fe20000000800 */
[----:B------:R-:W1:Y:S03]  /*29d0*/  LDCU.S8 UR4, c[0x0][0x3e2] ;  /* 0x00007c40ff0477ac */ /* 0x000e660008000200 */
[C---:B------:R-:W-:Y:S01]  /*29e0*/  LEA R16, R17.reuse, R3, 0x2 ;  /* 0x0000000311107211 */ /* 0x040fe200078e10ff */
[----:B------:R-:W-:Y:S03]  /*29f0*/  LDS R22, [R3] ;  /* 0x0000000003167984 */ /* 0x000fe60000000800 */
[----:B------:R-:W-:Y:S01]  /*2a00*/  LEA R17, R17, R16, 0x2 ;  /* 0x0000001011117211 */ /* 0x000fe200078e10ff */
[----:B------:R-:W-:Y:S05]  /*2a10*/  LDS R25, [R16] ;  /* 0x0000000010197984 */ /* 0x000fea0000000800 */
[----:B------:R-:W2:Y:S01]  /*2a20*/  LDS R17, [R17] ;  /* 0x0000000011117984 */ /* 0x000ea20000000800 */
[----:B-1----:R-:W-:Y:S01]  /*2a30*/  ISETP.NE.AND P1, PT, RZ, UR4, PT ;  /* 0x00000004ff007c0c */ /* 0x002fe2000bf25270 */
[----:B--2--5:R-:W1:Y:S02]  /*2a40*/  F2I.U32.TRUNC.NTZ R18, R17 ;  /* 0x0000001100127305 */ /* 0x024e64000020f000 */
[----:B-1----:R-:W-:-:S13]  /*2a50*/  ISETP.NE.AND P0, PT, R11, R18, PT ;  /* 0x000000120b00720c */ /* 0x002fda0003f05270 */
[----:B------:R-:W-:Y:S05]  /*2a60*/  @!P0 BRA P1, `(.L_x_95) ;  /* 0x0000000400408947 */ /* 0x000fea0000800000 */
[----:B------:R-:W1:Y:S01]  /*2a70*/  LDCU.64 UR4, c[0x0][0x3a0] ;  /* 0x00007400ff0477ac */ /* 0x000e620008000a00 */
[----:B------:R-:W2:Y:S01]  /*2a80*/  LDC.64 R2, c[0x0][0x3c0] ;  /* 0x0000f000ff027b82 */ /* 0x000ea20000000a00 */
[----:B------:R-:W-:Y:S01]  /*2a90*/  IADD3 R19, PT, PT, R20, R14, RZ ;  /* 0x0000000e14137210 */ /* 0x000fe20007ffe0ff */
[----:B------:R-:W3:Y:S01]  /*2aa0*/  LDCU.128 UR20, c[0x0][0x390] ;  /* 0x00007200ff1477ac */ /* 0x000ee20008000c00 */
[----:B------:R-:W-:Y:S01]  /*2ab0*/  FADD R17, -R22, R9 ;  /* 0x0000000916117221 */ /* 0x000fe20000000100 */
[----:B------:R-:W-:Y:S01]  /*2ac0*/  FADD R16, -R23, R8 ;  /* 0x0000000817107221 */ /* 0x000fe20000000100 */
[----:B------:R-:W-:Y:S02]  /*2ad0*/  FADD R22, -R25, R10 ;  /* 0x0000000a19167221 */ /* 0x000fe40000000100 */
[----:B-1----:R-:W-:Y:S01]  /*2ae0*/  FMUL R24, R17, UR4 ;  /* 0x0000000411187c20 */ /* 0x002fe20008400000 */
[----:B---3--:R-:W-:-:S05]  /*2af0*/  FMUL R23, R16, UR23 ;  /* 0x0000001710177c20 */ /* 0x008fca0008400000 */
[----:B------:R-:W1:Y:S01]  /*2b00*/  FRND R24, R24 ;  /* 0x0000001800187307 */ /* 0x000e620000201000 */
[----:B------:R-:W-:Y:S01]  /*2b10*/  FMUL R25, R22, UR5 ;  /* 0x0000000516197c20 */ /* 0x000fe20008400000 */
[----:B--2---:R-:W-:-:S05]  /*2b20*/  IMAD.WIDE R2, R19, 0x4, R2 ;  /* 0x0000000413027825 */ /* 0x004fca00078e0202 */
[----:B------:R2:W5:Y:S01]  /*2b30*/  LDG.E R18, desc[UR6][R2.64] ;  /* 0x0000000602127981 */ /* 0x000562000c1e1900 */
[----:B------:R-:W3:Y:S01]  /*2b40*/  FRND R23, R23 ;  /* 0x0000001700177307 */ /* 0x000ee20000201000 */
[----:B------:R-:W-:Y:S01]  /*2b50*/  BSSY.RECONVERGENT B1, `(.L_x_96) ;  /* 0x0000015000017945 */ /* 0x000fe20003800200 */
[----:B-1----:R-:W-:-:S06]  /*2b60*/  FFMA R17, -R24, UR21, R17 ;  /* 0x0000001518117c23 */ /* 0x002fcc0008000111 */
[----:B------:R-:W1:Y:S01]  /*2b70*/  FRND R25, R25 ;  /* 0x0000001900197307 */ /* 0x000e620000201000 */
[----:B------:R-:W-:Y:S01]  /*2b80*/  FMUL R17, R17, R17 ;  /* 0x0000001111117220 */ /* 0x000fe20000400000 */
[----:B---3--:R-:W-:-:S04]  /*2b90*/  FFMA R16, -R23, UR20, R16 ;  /* 0x0000001417107c23 */ /* 0x008fc80008000110 */
[----:B------:R-:W-:Y:S01]  /*2ba0*/  FFMA R17, R16, R16, R17 ;  /* 0x0000001010117223 */ /* 0x000fe20000000011 */
[----:B-1----:R-:W-:-:S04]  /*2bb0*/  FFMA R22, -R25, UR22, R22 ;  /* 0x0000001619167c23 */ /* 0x002fc80008000116 */
[----:B------:R-:W-:-:S04]  /*2bc0*/  FFMA R22, R22, R22, R17 ;  /* 0x0000001616167223 */ /* 0x000fc80000000011 */
[----:B------:R1:W3:Y:S01]  /*2bd0*/  MUFU.RSQ R17, R22 ;  /* 0x0000001600117308 */ /* 0x0002e20000001400 */
[----:B--2---:R-:W-:-:S04]  /*2be0*/  IADD3 R2, PT, PT, R22, -0xd000000, RZ ;  /* 0xf300000016027810 */ /* 0x004fc80007ffe0ff */
[----:B------:R-:W-:-:S13]  /*2bf0*/  ISETP.GT.U32.AND P0, PT, R2, 0x727fffff, PT ;  /* 0x727fffff0200780c */ /* 0x000fda0003f04070 */
[----:B-1-3--:R-:W-:Y:S05]  /*2c00*/  @!P0 BRA `(.L_x_97) ;  /* 0x0000000000148947 */ /* 0x00afea0003800000 */
[----:B------:R-:W-:Y:S01]  /*2c10*/  IMAD.MOV.U32 R3, RZ, RZ, R22 ;  /* 0x000000ffff037224 */ /* 0x000fe200078e0016 */
[----:B------:R-:W-:-:S07]  /*2c20*/  MOV R2, 0x2c40 ;  /* 0x00002c4000027802 */ /* 0x000fce0000000f00 */
[----:B0----5:R-:W-:Y:S05]  /*2c30*/  CALL.REL.NOINC `($__internal_0_$__cuda_sm20_sqrt_rn_f32_slowpath) ;  /* 0x0000000000fc7944 */ /* 0x021fea0003c00000 */
[----:B------:R-:W-:Y:S01]  /*2c40*/  MOV R3, R30 ;  /* 0x0000001e00037202 */ /* 0x000fe20000000f00 */
[----:B------:R-:W-:Y:S06]  /*2c50*/  BRA `(.L_x_98) ;  /* 0x0000000000107947 */ /* 0x000fec0003800000 */
.L_x_97:
[----:B------:R-:W-:Y:S01]  /*2c60*/  FMUL.FTZ R3, R22, R17 ;  /* 0x0000001116037220 */ /* 0x000fe20000410000 */
[----:B------:R-:W-:-:S03]  /*2c70*/  FMUL.FTZ R16, R17, 0.5 ;  /* 0x3f00000011107820 */ /* 0x000fc60000410000 */
[----:B------:R-:W-:-:S04]  /*2c80*/  FFMA R2, -R3, R3, R22 ;  /* 0x0000000303027223 */ /* 0x000fc80000000116 */
[----:B------:R-:W-:-:S07]  /*2c90*/  FFMA R3, R2, R16, R3 ;  /* 0x0000001002037223 */ /* 0x000fce0000000003 */
.L_x_98:
[----:B------:R-:W-:Y:S05]  /*2ca0*/  BSYNC.RECONVERGENT B1 ;  /* 0x0000000000017941 */ /* 0x000fea0003800200 */
.L_x_96:
        /* <DEDUP_REMOVED lines=13> */
.L_x_100:
[----:B------:R-:W-:Y:S05]  /*2d80*/  BSYNC.RECONVERGENT B4 ;  /* 0x0000000000047941 */ /* 0x000fea0003800200 */
.L_x_99:
[----:B------:R-:W1:Y:S08]  /*2d90*/  LDC.64 R2, c[0x0][0x3c8] ;  /* 0x0000f200ff027b82 */ /* 0x000e700000000a00 */
[----:B------:R-:W2:Y:S01]  /*2da0*/  LDC R24, c[0x0][0x3b8] ;  /* 0x0000ee00ff187b82 */ /* 0x000ea20000000800 */
[----:B-1----:R-:W-:-:S05]  /*2db0*/  IMAD.WIDE.U32 R2, R4, 0x4, R2 ;  /* 0x0000000404027825 */ /* 0x002fca00078e0002 */
[----:B------:R-:W3:Y:S01]  /*2dc0*/  LDG.E R22, desc[UR6][R2.64] ;  /* 0x0000000602167981 */ /* 0x000ee2000c1e1900 */
[----:B------:R-:W2:Y:S01]  /*2dd0*/  F2I.TRUNC.NTZ R23, R16 ;  /* 0x0000001000177305 */ /* 0x000ea2000020f100 */
[----:B------:R-:W-:Y:S01]  /*2de0*/  BSSY.RECONVERGENT B1, `(.L_x_101) ;  /* 0x0000010000017945 */ /* 0x000fe20003800200 */
[----:B------:R-:W-:Y:S02]  /*2df0*/  PLOP3.LUT P0, PT, PT, PT, PT, 0x80, 0x8 ;  /* 0x000000000008781c */ /* 0x000fe40003f0f070 */
[----:B--2---:R-:W-:-:S04]  /*2e00*/  ISETP.GE.U32.AND P1, PT, R23, R24, PT ;  /* 0x000000181700720c */ /* 0x004fc80003f26070 */
[----:B------:R-:W-:Y:S02]  /*2e10*/  ISETP.NE.AND P1, PT, R19, R6, !P1 ;  /* 0x000000061300720c */ /* 0x000fe40004f25270 */
[----:B---3--:R-:W-:-:S13]  /*2e20*/  ISETP.NE.AND P2, PT, R22, RZ, PT ;  /* 0x000000ff1600720c */ /* 0x008fda0003f45270 */
[----:B------:R-:W-:Y:S05]  /*2e30*/  @!P2 BRA `(.L_x_102) ;  /* 0x000000000028a947 */ /* 0x000fea0003800000 */
[----:B------:R-:W-:-:S07]  /*2e40*/  HFMA2 R17, -RZ, RZ, 0, 0 ;  /* 0x00000000ff117431 */ /* 0x000fce00000001ff */
.L_x_103:
[----:B------:R-:W1:Y:S01]  /*2e50*/  LDC.64 R2, c[0x0][0x3d0] ;  /* 0x0000f400ff027b82 */ /* 0x000e620000000a00 */
[----:B------:R-:W2:Y:S02]  /*2e60*/  LDCU UR4, c[0x0][0x38c] ;  /* 0x00007180ff0477ac */ /* 0x000ea40008000800 */
[----:B--2---:R-:W-:-:S04]  /*2e70*/  IMAD R19, R17, UR4, R4 ;  /* 0x0000000411137c24 */ /* 0x004fc8000f8e0204 */
[----:B-1----:R-:W-:-:S06]  /*2e80*/  IMAD.WIDE.U32 R2, R19, 0x4, R2 ;  /* 0x0000000413027825 */ /* 0x002fcc00078e0002 */
[----:B------:R-:W2:Y:S01]  /*2e90*/  LDG.E R3, desc[UR6][R2.64] ;  /* 0x0000000602037981 */ /* 0x000ea2000c1e1900 */
[----:B------:R-:W-:-:S04]  /*2ea0*/  IADD3 R17, PT, PT, R17, 0x1, RZ ;  /* 0x0000000111117810 */ /* 0x000fc80007ffe0ff */
[----:B------:R-:W-:Y:S02]  /*2eb0*/  ISETP.NE.AND P2, PT, R17, R22, PT ;  /* 0x000000161100720c */ /* 0x000fe40003f45270 */
[----:B--2--5:R-:W-:-:S13]  /*2ec0*/  ISETP.NE.AND P0, PT, R3, R18, PT ;  /* 0x000000120300720c */ /* 0x024fda0003f05270 */
[----:B------:R-:W-:Y:S05]  /*2ed0*/  @P0 BRA P2, `(.L_x_103) ;  /* 0xfffffffc00dc0947 */ /* 0x000fea000103ffff */
.L_x_102:
[----:B------:R-:W-:Y:S05]  /*2ee0*/  BSYNC.RECONVERGENT B1 ;  /* 0x0000000000017941 */ /* 0x000fea0003800200 */
.L_x_101:
[----:B------:R-:W-:-:S13]  /*2ef0*/  PLOP3.LUT P1, PT, P1, P0, PT, 0x80, 0x8 ;  /* 0x000000000008781c */ /* 0x000fda0000f21070 */
[----:B------:R-:W-:Y:S05]  /*2f00*/  @!P1 BRA `(.L_x_95) ;  /* 0x0000000000189947 */ /* 0x000fea0003800000 */
[----:B------:R-:W1:Y:S01]  /*2f10*/  LDC.64 R2, c[0x0][0x3b0] ;  /* 0x0000ec00ff027b82 */ /* 0x000e620000000a00 */
[----:B------:R-:W-:-:S04]  /*2f20*/  IMAD R17, R6, R24, R23 ;  /* 0x0000001806117224 */ /* 0x000fc800078e0217 */
[----:B-1----:R-:W-:-:S05]  /*2f30*/  IMAD.WIDE.U32 R2, R17, 0x4, R2 ;  /* 0x0000000411027825 */ /* 0x002fca00078e0002 */
[----:B------:R-:W2:Y:S02]  /*2f40*/  LDG.E R16, desc[UR6][R2.64] ;  /* 0x0000000602107981 */ /* 0x000ea4000c1e1900 */
[----:B--2---:R-:W-:-:S05]  /*2f50*/  VIADD R17, R16, 0x1 ;  /* 0x0000000110117836 */ /* 0x004fca0000000000 */
[----:B------:R1:W-:Y:S02]  /*2f60*/  STG.E desc[UR6][R2.64], R17 ;  /* 0x0000001102007986 */ /* 0x0003e4000c101906 */
.L_x_95:
[----:B------:R-:W-:Y:S05]  /*2f70*/  BSYNC.RECONVERGENT B3 ;  /* 0x0000000000037941 */ /* 0x000fea0003800200 */
.L_x_94:
[----:B------:R-:W-:-:S04]  /*2f80*/  IADD3 R20, PT, PT, R20, 0x1, RZ ;  /* 0x0000000114147810 */ /* 0x000fc80007ffe0ff */
[----:B------:R-:W-:-:S13]  /*2f90*/  ISETP.NE.AND P0, PT, R20, R27, PT ;  /* 0x0000001b1400720c */ /* 0x000fda0003f05270 */
[----:B------:R-:W-:Y:S05]  /*2fa0*/  @P0 BRA `(.L_x_104) ;  /* 0xfffffff800680947 */ /* 0x000fea000383ffff */
.L_x_37:
[----:B------:R-:W-:Y:S05]  /*2fb0*/  BSYNC.RECONVERGENT B0 ;  /* 0x0000000000007941 */ /* 0x000fea0003800200 */
.L_x_36:
[----:B0-----:R-:W0:Y:S01]  /*2fc0*/  LDC R0, c[0x0][0x3e4] ;  /* 0x0000f900ff007b82 */ /* 0x001e220000000800 */
[----:B------:R-:W3:Y:S01]  /*2fd0*/  LDCU UR4, c[0x0][0x388] ;  /* 0x00007100ff0477ac */ /* 0x000ee20008000800 */
[-C--:B0-----:R-:W-:Y:S02]  /*2fe0*/  IADD3 R14, PT, PT, R14, R0.reuse, RZ ;  /* 0x000000000e0e7210 */ /* 0x081fe40007ffe0ff */
[----:B------:R-:W-:Y:S02]  /*2ff0*/  IADD3 R15, PT, PT, R15, -R0, RZ ;  /* 0x800000000f0f7210 */ /* 0x000fe40007ffe0ff */
[----:B---3--:R-:W-:-:S13]  /*3000*/  ISETP.GE.U32.AND P0, PT, R14, UR4, PT ;  /* 0x000000040e007c0c */ /* 0x008fda000bf06070 */
[----:B------:R-:W-:Y:S05]  /*3010*/  @!P0 BRA `(.L_x_105) ;  /* 0xffffffd000948947 */ /* 0x000fea000383ffff */
[----:B------:R-:W-:Y:S05]  /*3020*/  EXIT ;  /* 0x000000000000794d */ /* 0x000fea0003800000 */
        .weak           $__internal_0_$__cuda_sm20_sqrt_rn_f32_slowpath
        .type           $__internal_0_$__cuda_sm20_sqrt_rn_f32_slowpath,@function
        .size           $__internal_0_$__cuda_sm20_sqrt_rn_f32_slowpath,($__internal_1_$__cuda_sm3x_div_rn_noftz_f32_slowpath - $__internal_0_$__cuda_sm20_sqrt_rn_f32_slowpath)
$__internal_0_$__cuda_sm20_sqrt_rn_f32_slowpath:
[----:B------:R-:W-:-:S13]  /*3030*/  LOP3.LUT P0, RZ, R3, 0x7fffffff, RZ, 0xc0, !PT ;  /* 0x7fffffff03ff7812 */ /* 0x000fda000780c0ff */
[----:B------:R-:W-:Y:S01]  /*3040*/  @!P0 MOV R30, R3 ;  /* 0x00000003001e8202 */ /* 0x000fe20000000f00 */
[----:B------:R-:W-:Y:S06]  /*3050*/  @!P0 BRA `(.L_x_106) ;  /* 0x0000000000408947 */ /* 0x000fec0003800000 */
[----:B------:R-:W-:-:S13]  /*3060*/  FSETP.GEU.FTZ.AND P0, PT, R3, RZ, PT ;  /* 0x000000ff0300720b */ /* 0x000fda0003f1e000 */
[----:B------:R-:W-:Y:S01]  /*3070*/  @!P0 IMAD.MOV.U32 R30, RZ, RZ, 0x7fffffff ;  /* 0x7fffffffff1e8424 */ /* 0x000fe200078e00ff */
[----:B------:R-:W-:Y:S06]  /*3080*/  @!P0 BRA `(.L_x_106) ;  /* 0x0000000000348947 */ /* 0x000fec0003800000 */
[----:B------:R-:W-:-:S13]  /*3090*/  FSETP.GTU.FTZ.AND P0, PT, |R3|, +INF , PT ;  /* 0x7f8000000300780b */ /* 0x000fda0003f1c200 */
[----:B------:R-:W-:Y:S01]  /*30a0*/  @P0 FADD.FTZ R30, R3, 1 ;  /* 0x3f800000031e0421 */ /* 0x000fe20000010000 */
[----:B------:R-:W-:Y:S06]  /*30b0*/  @P0 BRA `(.L_x_106) ;  /* 0x0000000000280947 */ /* 0x000fec0003800000 */
[----:B------:R-:W-:-:S13]  /*30c0*/  FSETP.NEU.FTZ.AND P0, PT, |R3|, +INF , PT ;  /* 0x7f8000000300780b */ /* 0x000fda0003f1d200 */
[----:B------:R-:W-:Y:S01]  /*30d0*/  @P0 FFMA R29, R3, 1.84467440737095516160e+19, RZ ;  /* 0x5f800000031d0823 */ /* 0x000fe200000000ff */
[----:B------:R-:W-:-:S03]  /*30e0*/  @!P0 MOV R30, R3 ;  /* 0x00000003001e8202 */ /* 0x000fc60000000f00 */
[----:B------:R-:W0:Y:S02]  /*30f0*/  @P0 MUFU.RSQ R16, R29 ;  /* 0x0000001d00100308 */ /* 0x000e240000001400 */
[----:B0-----:R-:W-:Y:S01]  /*3100*/  @P0 FMUL.FTZ R28, R29, R16 ;  /* 0x000000101d1c0220 */ /* 0x001fe20000410000 */
[----:B------:R-:W-:-:S03]  /*3110*/  @P0 FMUL.FTZ R16, R16, 0.5 ;  /* 0x3f00000010100820 */ /* 0x000fc60000410000 */
[----:B------:R-:W-:-:S04]  /*3120*/  @P0 FADD.FTZ R17, -R28, -RZ ;  /* 0x800000ff1c110221 */ /* 0x000fc80000010100 */
[----:B------:R-:W-:-:S04]  /*3130*/  @P0 FFMA R17, R28, R17, R29 ;  /* 0x000000111c110223 */ /* 0x000fc8000000001d */
[----:B------:R-:W-:-:S04]  /*3140*/  @P0 FFMA R16, R17, R16, R28 ;  /* 0x0000001011100223 */ /* 0x000fc8000000001c */
[----:B------:R-:W-:-:S07]  /*3150*/  @P0 FMUL.FTZ R30, R16, 2.3283064365386962891e-10 ;  /* 0x2f800000101e0820 */ /* 0x000fce0000410000 */
.L_x_106:
[----:B------:R-:W-:-:S04]  /*3160*/  HFMA2 R3, -RZ, RZ, 0, 0 ;  /* 0x00000000ff037431 */ /* 0x000fc800000001ff */
[----:B------:R-:W-:Y:S05]  /*3170*/  RET.REL.NODEC R2 `(_Z22gpu_compute_rdf_kernelP6float4jjfffffffPjjS1_S1_S1_S1_bbbj) ;  /* 0xffffffcc02a07950 */ /* 0x000fea0003c3ffff */
        .weak           $__internal_1_$__cuda_sm3x_div_rn_noftz_f32_slowpath
        .type           $__internal_1_$__cuda_sm3x_div_rn_noftz_f32_slowpath,@function
        .size           $__internal_1_$__cuda_sm3x_div_rn_noftz_f32_slowpath,(.L_x_120 - $__internal_1_$__cuda_sm3x_div_rn_noftz_f32_slowpath)
$__internal_1_$__cuda_sm3x_div_rn_noftz_f32_slowpath:
[--C-:B------:R-:W-:Y:S01]  /*3180*/  SHF.R.U32.HI R17, RZ, 0x17, R0.reuse ;  /* 0x00000017ff117819 */ /* 0x100fe20000011600 */
[----:B------:R-:W-:Y:S01]  /*3190*/  BSSY.RECONVERGENT B1, `(.L_x_107) ;  /* 0x0000063000017945 */ /* 0x000fe20003800200 */
[----:B------:R-:W-:Y:S01]  /*31a0*/  SHF.R.U32.HI R2, RZ, 0x17, R3 ;  /* 0x00000017ff027819 */ /* 0x000fe20000011603 */
[----:B------:R-:W-:Y:S01]  /*31b0*/  IMAD.MOV.U32 R31, RZ, RZ, R0 ;  /* 0x000000ffff1f7224 */ /* 0x000fe200078e0000 */
[----:B------:R-:W-:Y:S02]  /*31c0*/  LOP3.LUT R17, R17, 0xff, RZ, 0xc0, !PT ;  /* 0x000000ff11117812 */ /* 0x000fe400078ec0ff */
[----:B------:R-:W-:Y:S02]  /*31d0*/  LOP3.LUT R2, R2, 0xff, RZ, 0xc0, !PT ;  /* 0x000000ff02027812 */ /* 0x000fe400078ec0ff */
[----:B------:R-:W-:Y:S02]  /*31e0*/  IADD3 R29, PT, PT, R17, -0x1, RZ ;  /* 0xffffffff111d7810 */ /* 0x000fe40007ffe0ff */
[----:B------:R-:W-:-:S02]  /*31f0*/  IADD3 R30, PT, PT, R2, -0x1, RZ ;  /* 0xffffffff021e7810 */ /* 0x000fc40007ffe0ff */
[----:B------:R-:W-:-:S04]  /*3200*/  ISETP.GT.U32.AND P0, PT, R29, 0xfd, PT ;  /* 0x000000fd1d00780c */ /* 0x000fc80003f04070 */
[----:B------:R-:W-:-:S13]  /*3210*/  ISETP.GT.U32.OR P0, PT, R30, 0xfd, P0 ;  /* 0x000000fd1e00780c */ /* 0x000fda0000704470 */
[----:B------:R-:W-:Y:S01]  /*3220*/  @!P0 MOV R16, RZ ;  /* 0x000000ff00108202 */ /* 0x000fe20000000f00 */
[----:B------:R-:W-:Y:S06]  /*3230*/  @!P0 BRA `(.L_x_108) ;  /* 0x00000000005c8947 */ /* 0x000fec0003800000 */
[----:B------:R-:W-:Y:S02]  /*3240*/  FSETP.GTU.FTZ.AND P0, PT, |R3|, +INF , PT ;  /* 0x7f8000000300780b */ /* 0x000fe40003f1c200 */
[----:B------:R-:W-:-:S04]  /*3250*/  FSETP.GTU.FTZ.AND P1, PT, |R0|, +INF , PT ;  /* 0x7f8000000000780b */ /* 0x000fc80003f3c200 */
[----:B------:R-:W-:-:S13]  /*3260*/  PLOP3.LUT P0, PT, P0, P1, PT, 0xf8, 0x8f ;  /* 0x00000000008f781c */ /* 0x000fda0000703f70 */
[----:B------:R-:W-:Y:S05]  /*3270*/  @P0 BRA `(.L_x_109) ;  /* 0x00000004004c0947 */ /* 0x000fea0003800000 */
[----:B------:R-:W-:-:S13]  /*3280*/  LOP3.LUT P0, RZ, R31, 0x7fffffff, R3, 0xc8, !PT ;  /* 0x7fffffff1fff7812 */ /* 0x000fda000780c803 */
[----:B------:R-:W-:Y:S05]  /*3290*/  @!P0 BRA `(.L_x_110) ;  /* 0x00000004003c8947 */ /* 0x000fea0003800000 */
[C---:B------:R-:W-:Y:S02]  /*32a0*/  FSETP.NEU.FTZ.AND P3, PT, |R3|.reuse, +INF , PT ;  /* 0x7f8000000300780b */ /* 0x040fe40003f7d200 */
[----:B------:R-:W-:Y:S02]  /*32b0*/  FSETP.NEU.FTZ.AND P1, PT, |R0|, +INF , PT ;  /* 0x7f8000000000780b */ /* 0x000fe40003f3d200 */
[----:B------:R-:W-:-:S11]  /*32c0*/  FSETP.NEU.FTZ.AND P0, PT, |R3|, +INF , PT ;  /* 0x7f8000000300780b */ /* 0x000fd60003f1d200 */
[----:B------:R-:W-:Y:S05]  /*32d0*/  @!P1 BRA !P3, `(.L_x_110) ;  /* 0x00000004002c9947 */ /* 0x000fea0005800000 */
[----:B------:R-:W-:-:S04]  /*32e0*/  LOP3.LUT P3, RZ, R3, 0x7fffffff, RZ, 0xc0, !PT ;  /* 0x7fffffff03ff7812 */ /* 0x000fc8000786c0ff */
[----:B------:R-:W-:-:S13]  /*32f0*/  PLOP3.LUT P1, PT, P1, P3, PT, 0x2f, 0xf2 ;  /* 0x0000000000f2781c */ /* 0x000fda0000f26577 */
[----:B------:R-:W-:Y:S05]  /*3300*/  @P1 BRA `(.L_x_111) ;  /* 0x0000000400181947 */ /* 0x000fea0003800000 */
[----:B------:R-:W-:-:S04]  /*3310*/  LOP3.LUT P1, RZ, R31, 0x7fffffff, RZ, 0xc0, !PT ;  /* 0x7fffffff1fff7812 */ /* 0x000fc8000782c0ff */
[----:B------:R-:W-:-:S13]  /*3320*/  PLOP3.LUT P0, PT, P0, P1, PT, 0x2f, 0xf2 ;  /* 0x0000000000f2781c */ /* 0x000fda0000702577 */
[----:B------:R-:W-:Y:S05]  /*3330*/  @P0 BRA `(.L_x_112) ;  /* 0x0000000400000947 */ /* 0x000fea0003800000 */
[----:B------:R-:W-:Y:S02]  /*3340*/  ISETP.GE.AND P0, PT, R30, RZ, PT ;  /* 0x000000ff1e00720c */ /* 0x000fe40003f06270 */
[----:B------:R-:W-:-:S11]  /*3350*/  ISETP.GE.AND P1, PT, R29, RZ, PT ;  /* 0x000000ff1d00720c */ /* 0x000fd60003f26270 */
[----:B------:R-:W-:Y:S01]  /*3360*/  @P0 MOV R16, RZ ;  /* 0x000000ff00100202 */ /* 0x000fe20000000f00 */
[----:B------:R-:W-:Y:S01]  /*3370*/  @!P0 FFMA R3, R3, 1.84467440737095516160e+19, RZ ;  /* 0x5f80000003038823 */ /* 0x000fe200000000ff */
[----:B------:R-:W-:Y:S01]  /*3380*/  @!P0 MOV R16, 0xffffffc0 ;  /* 0xffffffc000108802 */ /* 0x000fe20000000f00 */
[----:B------:R-:W-:-:S03]  /*3390*/  @!P1 FFMA R31, R0, 1.84467440737095516160e+19, RZ ;  /* 0x5f800000001f9823 */ /* 0x000fc600000000ff */
[----:B------:R-:W-:-:S07]  /*33a0*/  @!P1 IADD3 R16, PT, PT, R16, 0x40, RZ ;  /* 0x0000004010109810 */ /* 0x000fce0007ffe0ff */
.L_x_108:
[----:B------:R-:W-:Y:S01]  /*33b0*/  LEA R30, R17, 0xc0800000, 0x17 ;  /* 0xc0800000111e7811 */ /* 0x000fe200078eb8ff */
[----:B------:R-:W-:Y:S01]  /*33c0*/  BSSY.RECONVERGENT B2, `(.L_x_113) ;  /* 0x0000036000027945 */ /* 0x000fe20003800200 */
[----:B------:R-:W-:-:S03]  /*33d0*/  IADD3 R32, PT, PT, R2, -0x7f, RZ ;  /* 0xffffff8102207810 */ /* 0x000fc60007ffe0ff */
[----:B------:R-:W-:Y:S01]  /*33e0*/  IMAD.IADD R33, R31, 0x1, -R30 ;  /* 0x000000011f217824 */ /* 0x000fe200078e0a1e */
[C---:B------:R-:W-:Y:S01]  /*33f0*/  IADD3 R17, PT, PT, R32.reuse, 0x7f, -R17 ;  /* 0x0000007f20117810 */ /* 0x040fe20007ffe811 */
[----:B------:R-:W-:Y:S02]  /*3400*/  IMAD R2, R32, -0x800000, R3 ;  /* 0xff80000020027824 */ /* 0x000fe400078e0203 */
[----:B------:R-:W0:Y:S01]  /*3410*/  MUFU.RCP R30, R33 ;  /* 0x00000021001e7308 */ /* 0x000e220000001000 */
[----:B------:R-:W-:Y:S01]  /*3420*/  FADD.FTZ R29, -R33, -RZ ;  /* 0x800000ff211d7221 */ /* 0x000fe20000010100 */
[----:B------:R-:W-:-:S03]  /*3430*/  IADD3 R17, PT, PT, R17, R16, RZ ;  /* 0x0000001011117210 */ /* 0x000fc60007ffe0ff */
[----:B0-----:R-:W-:-:S04]  /*3440*/  FFMA R31, R30, R29, 1 ;  /* 0x3f8000001e1f7423 */ /* 0x001fc8000000001d */
[----:B------:R-:W-:-:S04]  /*3450*/  FFMA R31, R30, R31, R30 ;  /* 0x0000001f1e1f7223 */ /* 0x000fc8000000001e */
[----:B------:R-:W-:-:S04]  /*3460*/  FFMA R30, R2, R31, RZ ;  /* 0x0000001f021e7223 */ /* 0x000fc800000000ff */
[----:B------:R-:W-:-:S04]  /*3470*/  FFMA R3, R29, R30, R2 ;  /* 0x0000001e1d037223 */ /* 0x000fc80000000002 */
[----:B------:R-:W-:-:S04]  /*3480*/  FFMA R30, R31, R3, R30 ;  /* 0x000000031f1e7223 */ /* 0x000fc8000000001e */
[----:B------:R-:W-:-:S04]  /*3490*/  FFMA R29, R29, R30, R2 ;  /* 0x0000001e1d1d7223 */ /* 0x000fc80000000002 */
[----:B------:R-:W-:-:S05]  /*34a0*/  FFMA R2, R31, R29, R30 ;  /* 0x0000001d1f027223 */ /* 0x000fca000000001e */
[----:B------:R-:W-:-:S04]  /*34b0*/  SHF.R.U32.HI R3, RZ, 0x17, R2 ;  /* 0x00000017ff037819 */ /* 0x000fc80000011602 */
[----:B------:R-:W-:-:S04]  /*34c0*/  LOP3.LUT R16, R3, 0xff, RZ, 0xc0, !PT ;  /* 0x000000ff03107812 */ /* 0x000fc800078ec0ff */
[----:B------:R-:W-:-:S04]  /*34d0*/  IADD3 R3, PT, PT, R16, R17, RZ ;  /* 0x0000001110037210 */ /* 0x000fc80007ffe0ff */
[----:B------:R-:W-:-:S04]  /*34e0*/  IADD3 R16, PT, PT, R3, -0x1, RZ ;  /* 0xffffffff03107810 */ /* 0x000fc80007ffe0ff */
[----:B------:R-:W-:-:S13]  /*34f0*/  ISETP.GE.U32.AND P0, PT, R16, 0xfe, PT ;  /* 0x000000fe1000780c */ /* 0x000fda0003f06070 */
[----:B------:R-:W-:Y:S05]  /*3500*/  @!P0 BRA `(.L_x_114) ;  /* 0x0000000000808947 */ /* 0x000fea0003800000 */
[----:B------:R-:W-:-:S13]  /*3510*/  ISETP.GT.AND P0, PT, R3, 0xfe, PT ;  /* 0x000000fe0300780c */ /* 0x000fda0003f04270 */
[----:B------:R-:W-:Y:S05]  /*3520*/  @P0 BRA `(.L_x_115) ;  /* 0x00000000006c0947 */ /* 0x000fea0003800000 */
[----:B------:R-:W-:-:S13]  /*3530*/  ISETP.GE.AND P0, PT, R3, 0x1, PT ;  /* 0x000000010300780c */ /* 0x000fda0003f06270 */
[----:B------:R-:W-:Y:S05]  /*3540*/  @P0 BRA `(.L_x_116) ;  /* 0x0000000000740947 */ /* 0x000fea0003800000 */
[----:B------:R-:W-:Y:S02]  /*3550*/  ISETP.GE.AND P0, PT, R3, -0x18, PT ;  /* 0xffffffe80300780c */ /* 0x000fe40003f06270 */
[----:B------:R-:W-:-:S11]  /*3560*/  LOP3.LUT R2, R2, 0x80000000, RZ, 0xc0, !PT ;  /* 0x8000000002027812 */ /* 0x000fd600078ec0ff */
[----:B------:R-:W-:Y:S05]  /*3570*/  @!P0 BRA `(.L_x_116) ;  /* 0x0000000000688947 */ /* 0x000fea0003800000 */
[CCC-:B------:R-:W-:Y:S01]  /*3580*/  FFMA.RZ R16, R31.reuse, R29.reuse, R30.reuse ;  /* 0x0000001d1f107223 */ /* 0x1c0fe2000000c01e */
[CCC-:B------:R-:W-:Y:S01]  /*3590*/  FFMA.RP R17, R31.reuse, R29.reuse, R30.reuse ;  /* 0x0000001d1f117223 */ /* 0x1c0fe2000000801e */
[----:B------:R-:W-:Y:S01]  /*35a0*/  FFMA.RM R30, R31, R29, R30 ;  /* 0x0000001d1f1e7223 */ /* 0x000fe2000000401e */
[C---:B------:R-:W-:Y:S01]  /*35b0*/  VIADD R29, R3.reuse, 0x20 ;  /* 0x00000020031d7836 */ /* 0x040fe20000000000 */
[C---:B------:R-:W-:Y:S02]  /*35c0*/  ISETP.NE.AND P3, PT, R3.reuse, RZ, PT ;  /* 0x000000ff0300720c */ /* 0x040fe40003f65270 */
[----:B------:R-:W-:Y:S02]  /*35d0*/  LOP3.LUT R16, R16, 0x7fffff, RZ, 0xc0, !PT ;  /* 0x007fffff10107812 */ /* 0x000fe400078ec0ff */
[----:B------:R-:W-:Y:S02]  /*35e0*/  ISETP.NE.AND P1, PT, R3, RZ, PT ;  /* 0x000000ff0300720c */ /* 0x000fe40003f25270 */
[----:B------:R-:W-:-:S02]  /*35f0*/  LOP3.LUT R16, R16, 0x800000, RZ, 0xfc, !PT ;  /* 0x0080000010107812 */ /* 0x000fc400078efcff */
[----:B------:R-:W-:Y:S02]  /*3600*/  IADD3 R3, PT, PT, -R3, RZ, RZ ;  /* 0x000000ff03037210 */ /* 0x000fe40007ffe1ff */
[----:B------:R-:W-:Y:S02]  /*3610*/  SHF.L.U32 R29, R16, R29, RZ ;  /* 0x0000001d101d7219 */ /* 0x000fe400000006ff */
[----:B------:R-:W-:Y:S02]  /*3620*/  FSETP.NEU.FTZ.AND P0, PT, R17, R30, PT ;  /* 0x0000001e1100720b */ /* 0x000fe40003f1d000 */
[----:B------:R-:W-:Y:S02]  /*3630*/  SEL R3, R3, RZ, P3 ;  /* 0x000000ff03037207 */ /* 0x000fe40001800000 */
[----:B------:R-:W-:Y:S02]  /*3640*/  ISETP.NE.AND P1, PT, R29, RZ, P1 ;  /* 0x000000ff1d00720c */ /* 0x000fe40000f25270 */
[----:B------:R-:W-:-:S02]  /*3650*/  SHF.R.U32.HI R30, RZ, R3, R16 ;  /* 0x00000003ff1e7219 */ /* 0x000fc40000011610 */
[----:B------:R-:W-:Y:S02]  /*3660*/  PLOP3.LUT P0, PT, P0, P1, PT, 0xf8, 0x8f ;  /* 0x00000000008f781c */ /* 0x000fe40000703f70 */
[----:B------:R-:W-:Y:S02]  /*3670*/  SHF.R.U32.HI R16, RZ, 0x1, R30 ;  /* 0x00000001ff107819 */ /* 0x000fe4000001161e */
[----:B------:R-:W-:-:S04]  /*3680*/  SEL R3, RZ, 0x1, !P0 ;  /* 0x00000001ff037807 */ /* 0x000fc80004000000 */
[----:B------:R-:W-:-:S04]  /*3690*/  LOP3.LUT R3, R3, 0x1, R16, 0xf8, !PT ;  /* 0x0000000103037812 */ /* 0x000fc800078ef810 */
[----:B------:R-:W-:-:S04]  /*36a0*/  LOP3.LUT R3, R3, R30, RZ, 0xc0, !PT ;  /* 0x0000001e03037212 */ /* 0x000fc800078ec0ff */
[----:B------:R-:W-:-:S04]  /*36b0*/  IADD3 R3, PT, PT, R16, R3, RZ ;  /* 0x0000000310037210 */ /* 0x000fc80007ffe0ff */
[----:B------:R-:W-:Y:S01]  /*36c0*/  LOP3.LUT R2, R3, R2, RZ, 0xfc, !PT ;  /* 0x0000000203027212 */ /* 0x000fe200078efcff */
[----:B------:R-:W-:Y:S06]  /*36d0*/  BRA `(.L_x_116) ;  /* 0x0000000000107947 */ /* 0x000fec0003800000 */
.L_x_115:
[----:B------:R-:W-:-:S04]  /*36e0*/  LOP3.LUT R2, R2, 0x80000000, RZ, 0xc0, !PT ;  /* 0x8000000002027812 */ /* 0x000fc800078ec0ff */
[----:B------:R-:W-:Y:S01]  /*36f0*/  LOP3.LUT R2, R2, 0x7f800000, RZ, 0xfc, !PT ;  /* 0x7f80000002027812 */ /* 0x000fe200078efcff */
[----:B------:R-:W-:Y:S06]  /*3700*/  BRA `(.L_x_116) ;  /* 0x0000000000047947 */ /* 0x000fec0003800000 */
.L_x_114:
[----:B------:R-:W-:-:S07]  /*3710*/  LEA R2, R17, R2, 0x17 ;  /* 0x0000000211027211 */ /* 0x000fce00078eb8ff */
.L_x_116:
[----:B------:R-:W-:Y:S05]  /*3720*/  BSYNC.RECONVERGENT B2 ;  /* 0x0000000000027941 */ /* 0x000fea0003800200 */
.L_x_113:
[----:B------:R-:W-:Y:S05]  /*3730*/  BRA `(.L_x_117) ;  /* 0x0000000000207947 */ /* 0x000fea0003800000 */
.L_x_112:
[----:B------:R-:W-:-:S04]  /*3740*/  LOP3.LUT R3, R31, 0x80000000, R3, 0x48, !PT ;  /* 0x800000001f037812 */ /* 0x000fc800078e4803 */
[----:B------:R-:W-:Y:S01]  /*3750*/  LOP3.LUT R2, R3, 0x7f800000, RZ, 0xfc, !PT ;  /* 0x7f80000003027812 */ /* 0x000fe200078efcff */
[----:B------:R-:W-:Y:S06]  /*3760*/  BRA `(.L_x_117) ;  /* 0x0000000000147947 */ /* 0x000fec0003800000 */
.L_x_111:
[----:B------:R-:W-:Y:S01]  /*3770*/  LOP3.LUT R2, R31, 0x80000000, R3, 0x48, !PT ;  /* 0x800000001f027812 */ /* 0x000fe200078e4803 */
[----:B------:R-:W-:Y:S06]  /*3780*/  BRA `(.L_x_117) ;  /* 0x00000000000c7947 */ /* 0x000fec0003800000 */
.L_x_110:
[----:B------:R-:W0:Y:S01]  /*3790*/  MUFU.RSQ R2, -QNAN ;  /* 0xffc0000000027908 */ /* 0x000e220000001400 */
[----:B------:R-:W-:Y:S05]  /*37a0*/  BRA `(.L_x_117) ;  /* 0x0000000000047947 */ /* 0x000fea0003800000 */
.L_x_109:
[----:B------:R-:W-:-:S07]  /*37b0*/  FADD.FTZ R2, R3, R0 ;  /* 0x0000000003027221 */ /* 0x000fce0000010000 */
.L_x_117:
[----:B------:R-:W-:Y:S05]  /*37c0*/  BSYNC.RECONVERGENT B1 ;  /* 0x0000000000017941 */ /* 0x000fea0003800200 */
.L_x_107:
[----:B------:R-:W-:-:S04]  /*37d0*/  HFMA2 R29, -RZ, RZ, 0, 0 ;  /* 0x00000000ff1d7431 */ /* 0x000fc800000001ff */
[----:B0-----:R-:W-:Y:S05]  /*37e0*/  RET.REL.NODEC R28 `(_Z22gpu_compute_rdf_kernelP6float4jjfffffffPjjS1_S1_S1_S1_bbbj) ;  /* 0xffffffc81c047950 */ /* 0x001fea0003c3ffff */
.L_x_118:
        /* <DEDUP_REMOVED lines=9> */
.L_x_120:


//--------------------- .nv.shared._Z24gpu_compute_partial_sumsPjS_j --------------------------
	.section	.nv.shared._Z24gpu_compute_partial_sumsPjS_j,"aw",@nobits
	.sectionflags	@""
	.align	16
	.zero		1024


//--------------------- .nv.shared.reserved.0     --------------------------
	.section	.nv.shared.reserved.0,"aw",@nobits
	.weak		__nv_reservedSMEM_offset_0_alias
	.size		__nv_reservedSMEM_offset_0_alias, 0, 64
	.other		__nv_reservedSMEM_offset_0_alias,@"STO_CUDA_RESERVED_SHARED STV_DEFAULT"
__nv_reservedSMEM_offset_0_alias:
	.zero		0
	.zero		64


//--------------------- .nv.shared._Z37gpu_compute_partial_sums_share_memoryPjS_j --------------------------
	.section	.nv.shared._Z37gpu_compute_partial_sums_share_memoryPjS_j,"aw",@nobits
	.sectionflags	@""
	.align	16
	.zero		1024


//--------------------- .nv.shared._Z22gpu_compute_rdf_kernelP6float4jjfffffffPjjS1_S1_S1_S1_bbbj --------------------------
	.section	.nv.shared._Z22gpu_compute_rdf_kernelP6float4jjfffffffPjjS1_S1_S1_S1_bbbj,"aw",@nobits
	.sectionflags	@""
	.align	16
	.zero		1024


//--------------------- .nv.constant0._Z24gpu_compute_partial_sumsPjS_j --------------------------
	.section	.nv.constant0._Z24gpu_compute_partial_sumsPjS_j,"a",@progbits
	.sectionflags	@""
	.align	4
.nv.constant0._Z24gpu_compute_partial_sumsPjS_j:
	.zero		916


//--------------------- .nv.constant0._Z37gpu_compute_partial_sums_share_memoryPjS_j --------------------------
	.section	.nv.constant0._Z37gpu_compute_partial_sums_share_memoryPjS_j,"a",@progbits
	.sectionflags	@""
	.align	4
.nv.constant0._Z37gpu_compute_partial_sums_share_memoryPjS_j:
	.zero		916


//--------------------- .nv.constant0._Z22gpu_compute_rdf_kernelP6float4jjfffffffPjjS1_S1_S1_S1_bbbj --------------------------
	.section	.nv.constant0._Z22gpu_compute_rdf_kernelP6float4jjfffffffPjjS1_S1_S1_S1_bbbj,"a",@progbits
	.sectionflags	@""
	.align	4
.nv.constant0._Z22gpu_compute_rdf_kernelP6float4jjfffffffPjjS1_S1_S1_S1_bbbj:
	.zero		1000


//--------------------- SYMBOLS --------------------------

	.type		.nv.reservedSmem.offset0,@object
	.size		.nv.reservedSmem.offset0,0x4
	.type		.nv.reservedSmem.cap,@object
	.size		.nv.reservedSmem.cap,0x4
